//
// Generated by NVIDIA NVVM Compiler
//
// Compiler Build ID: CL-36424714
// Cuda compilation tools, release 13.0, V13.0.88
// Based on NVVM 20.0.0
//

.version 9.0
.target sm_100
.address_size 64

	// .globl	_Z11calc_Z_cudaPdS_S_di
.func  (.param .b64 func_retval0) __internal_accurate_pow
(
	.param .b64 __internal_accurate_pow_param_0,
	.param .b64 __internal_accurate_pow_param_1
)
;

.visible .entry _Z11calc_Z_cudaPdS_S_di(
	.param .u64 .ptr .align 1 _Z11calc_Z_cudaPdS_S_di_param_0,
	.param .u64 .ptr .align 1 _Z11calc_Z_cudaPdS_S_di_param_1,
	.param .u64 .ptr .align 1 _Z11calc_Z_cudaPdS_S_di_param_2,
	.param .f64 _Z11calc_Z_cudaPdS_S_di_param_3,
	.param .u32 _Z11calc_Z_cudaPdS_S_di_param_4
)
{
	.reg .pred 	%p<10>;
	.reg .b32 	%r<15>;
	.reg .b64 	%rd<13>;
	.reg .b64 	%fd<28>;

	ld.param.u64 	%rd1, [_Z11calc_Z_cudaPdS_S_di_param_0];
	ld.param.u64 	%rd2, [_Z11calc_Z_cudaPdS_S_di_param_1];
	ld.param.u64 	%rd3, [_Z11calc_Z_cudaPdS_S_di_param_2];
	ld.param.f64 	%fd7, [_Z11calc_Z_cudaPdS_S_di_param_3];
	ld.param.u32 	%r3, [_Z11calc_Z_cudaPdS_S_di_param_4];
	mov.u32 	%r4, %ctaid.x;
	mov.u32 	%r5, %ntid.x;
	mov.u32 	%r6, %tid.x;
	mad.lo.s32 	%r1, %r4, %r5, %r6;
	setp.ge.s32 	%p1, %r1, %r3;
	@%p1 bra 	$L__BB0_7;
	cvta.to.global.u64 	%rd4, %rd1;
	cvta.to.global.u64 	%rd5, %rd2;
	mul.wide.s32 	%rd6, %r1, 8;
	add.s64 	%rd7, %rd4, %rd6;
	ld.global.f64 	%fd1, [%rd7];
	add.s64 	%rd8, %rd5, %rd6;
	ld.global.f64 	%fd8, [%rd8];
	add.f64 	%fd9, %fd8, 0d3FC70995AAF78FEF;
	neg.f64 	%fd10, %fd9;
	div.rn.f64 	%fd11, %fd10, %fd7;
	mov.f64 	%fd12, 0d4005BEDFA43FE5C9;
	{
	.reg .b32 %temp; 
	mov.b64 	{%temp, %r7}, %fd12;
	}
	{
	.reg .b32 %temp; 
	mov.b64 	{%temp, %r2}, %fd11;
	}
	shr.u32 	%r8, %r2, 20;
	and.b32  	%r9, %r8, 2047;
	add.s32 	%r10, %r9, -1012;
	mov.b64 	%rd9, %fd11;
	shl.b64 	%rd10, %rd9, %r10;
	setp.eq.s64 	%p2, %rd10, -9223372036854775808;
	{ // callseq 0, 0
	.param .b64 param0;
	st.param.f64 	[param0], 0d4005BEDFA43FE5C9;
	.param .b64 param1;
	st.param.f64 	[param1], %fd11;
	.param .b64 retval0;
	call.uni (retval0), 
	__internal_accurate_pow, 
	(
	param0, 
	param1
	);
	ld.param.f64 	%fd13, [retval0];
	} // callseq 0
	setp.lt.s32 	%p3, %r7, 0;
	neg.f64 	%fd15, %fd13;
	selp.f64 	%fd16, %fd15, %fd13, %p2;
	selp.f64 	%fd17, %fd16, %fd13, %p3;
	cvt.rzi.f64.f64 	%fd18, %fd11;
	setp.neu.f64 	%p4, %fd11, %fd18;
	selp.f64 	%fd20, 0dFFF8000000000000, %fd17, %p4;
	selp.f64 	%fd27, %fd20, %fd17, %p3;
	add.f64 	%fd21, %fd11, 0d4005BEDFA43FE5C9;
	{
	.reg .b32 %temp; 
	mov.b64 	{%temp, %r11}, %fd21;
	}
	and.b32  	%r12, %r11, 2146435072;
	setp.ne.s32 	%p5, %r12, 2146435072;
	@%p5 bra 	$L__BB0_6;
	setp.num.f64 	%p6, %fd11, %fd11;
	@%p6 bra 	$L__BB0_4;
	mov.f64 	%fd23, 0d4005BEDFA43FE5C9;
	add.rn.f64 	%fd27, %fd23, %fd11;
	bra.uni 	$L__BB0_6;
$L__BB0_4:
	abs.f64 	%fd22, %fd11;
	setp.neu.f64 	%p7, %fd22, 0d7FF0000000000000;
	@%p7 bra 	$L__BB0_6;
	setp.lt.s32 	%p8, %r2, 0;
	selp.b32 	%r13, 0, 2146435072, %p8;
	mov.b32 	%r14, 0;
	mov.b64 	%fd27, {%r14, %r13};
$L__BB0_6:
	setp.eq.f64 	%p9, %fd11, 0d0000000000000000;
	selp.f64 	%fd24, 0d3FF0000000000000, %fd27, %p9;
	mul.f64 	%fd25, %fd1, %fd24;
	cvta.to.global.u64 	%rd12, %rd3;
	atom.global.add.f64 	%fd26, [%rd12], %fd25;
$L__BB0_7:
	ret;

}
	// .globl	_Z12calc_PE_cudaPdS_dS_di
.visible .entry _Z12calc_PE_cudaPdS_dS_di(
	.param .u64 .ptr .align 1 _Z12calc_PE_cudaPdS_dS_di_param_0,
	.param .u64 .ptr .align 1 _Z12calc_PE_cudaPdS_dS_di_param_1,
	.param .f64 _Z12calc_PE_cudaPdS_dS_di_param_2,
	.param .u64 .ptr .align 1 _Z12calc_PE_cudaPdS_dS_di_param_3,
	.param .f64 _Z12calc_PE_cudaPdS_dS_di_param_4,
	.param .u32 _Z12calc_PE_cudaPdS_dS_di_param_5
)
{
	.reg .pred 	%p<10>;
	.reg .b32 	%r<15>;
	.reg .b64 	%rd<15>;
	.reg .b64 	%fd<29>;

	ld.param.u64 	%rd1, [_Z12calc_PE_cudaPdS_dS_di_param_0];
	ld.param.u64 	%rd2, [_Z12calc_PE_cudaPdS_dS_di_param_1];
	ld.param.f64 	%fd7, [_Z12calc_PE_cudaPdS_dS_di_param_2];
	ld.param.u64 	%rd3, [_Z12calc_PE_cudaPdS_dS_di_param_3];
	ld.param.f64 	%fd8, [_Z12calc_PE_cudaPdS_dS_di_param_4];
	ld.param.u32 	%r3, [_Z12calc_PE_cudaPdS_dS_di_param_5];
	mov.u32 	%r4, %ctaid.x;
	mov.u32 	%r5, %ntid.x;
	mov.u32 	%r6, %tid.x;
	mad.lo.s32 	%r1, %r4, %r5, %r6;
	setp.ge.s32 	%p1, %r1, %r3;
	@%p1 bra 	$L__BB1_7;
	cvta.to.global.u64 	%rd4, %rd1;
	cvta.to.global.u64 	%rd5, %rd2;
	mul.wide.s32 	%rd6, %r1, 8;
	add.s64 	%rd7, %rd4, %rd6;
	ld.global.f64 	%fd1, [%rd7];
	add.s64 	%rd8, %rd5, %rd6;
	ld.global.f64 	%fd9, [%rd8];
	add.f64 	%fd10, %fd9, 0d3FC70995AAF78FEF;
	neg.f64 	%fd11, %fd10;
	div.rn.f64 	%fd12, %fd11, %fd8;
	mov.f64 	%fd13, 0d4005BEDFA43FE5C9;
	{
	.reg .b32 %temp; 
	mov.b64 	{%temp, %r7}, %fd13;
	}
	{
	.reg .b32 %temp; 
	mov.b64 	{%temp, %r2}, %fd12;
	}
	shr.u32 	%r8, %r2, 20;
	and.b32  	%r9, %r8, 2047;
	add.s32 	%r10, %r9, -1012;
	mov.b64 	%rd9, %fd12;
	shl.b64 	%rd10, %rd9, %r10;
	setp.eq.s64 	%p2, %rd10, -9223372036854775808;
	{ // callseq 1, 0
	.param .b64 param0;
	st.param.f64 	[param0], 0d4005BEDFA43FE5C9;
	.param .b64 param1;
	st.param.f64 	[param1], %fd12;
	.param .b64 retval0;
	call.uni (retval0), 
	__internal_accurate_pow, 
	(
	param0, 
	param1
	);
	ld.param.f64 	%fd14, [retval0];
	} // callseq 1
	setp.lt.s32 	%p3, %r7, 0;
	neg.f64 	%fd16, %fd14;
	selp.f64 	%fd17, %fd16, %fd14, %p2;
	selp.f64 	%fd18, %fd17, %fd14, %p3;
	cvt.rzi.f64.f64 	%fd19, %fd12;
	setp.neu.f64 	%p4, %fd12, %fd19;
	selp.f64 	%fd21, 0dFFF8000000000000, %fd18, %p4;
	selp.f64 	%fd28, %fd21, %fd18, %p3;
	add.f64 	%fd22, %fd12, 0d4005BEDFA43FE5C9;
	{
	.reg .b32 %temp; 
	mov.b64 	{%temp, %r11}, %fd22;
	}
	and.b32  	%r12, %r11, 2146435072;
	setp.ne.s32 	%p5, %r12, 2146435072;
	@%p5 bra 	$L__BB1_6;
	setp.num.f64 	%p6, %fd12, %fd12;
	@%p6 bra 	$L__BB1_4;
	mov.f64 	%fd24, 0d4005BEDFA43FE5C9;
	add.rn.f64 	%fd28, %fd24, %fd12;
	bra.uni 	$L__BB1_6;
$L__BB1_4:
	abs.f64 	%fd23, %fd12;
	setp.neu.f64 	%p7, %fd23, 0d7FF0000000000000;
	@%p7 bra 	$L__BB1_6;
	setp.lt.s32 	%p8, %r2, 0;
	selp.b32 	%r13, 0, 2146435072, %p8;
	mov.b32 	%r14, 0;
	mov.b64 	%fd28, {%r14, %r13};
$L__BB1_6:
	setp.eq.f64 	%p9, %fd12, 0d0000000000000000;
	selp.f64 	%fd25, 0d3FF0000000000000, %fd28, %p9;
	mul.f64 	%fd26, %fd1, %fd25;
	div.rn.f64 	%fd27, %fd26, %fd7;
	cvta.to.global.u64 	%rd12, %rd3;
	add.s64 	%rd14, %rd12, %rd6;
	st.global.f64 	[%rd14], %fd27;
$L__BB1_7:
	ret;

}
	// .globl	_Z12calc_delta_EPdS_S_S_i
.visible .entry _Z12calc_delta_EPdS_S_S_i(
	.param .u64 .ptr .align 1 _Z12calc_delta_EPdS_S_S_i_param_0,
	.param .u64 .ptr .align 1 _Z12calc_delta_EPdS_S_S_i_param_1,
	.param .u64 .ptr .align 1 _Z12calc_delta_EPdS_S_S_i_param_2,
	.param .u64 .ptr .align 1 _Z12calc_delta_EPdS_S_S_i_param_3,
	.param .u32 _Z12calc_delta_EPdS_S_S_i_param_4
)
{
	.reg .pred 	%p<15>;
	.reg .b32 	%r<24>;
	.reg .b64 	%rd<12>;
	.reg .b64 	%fd<26>;

	ld.param.u64 	%rd1, [_Z12calc_delta_EPdS_S_S_i_param_0];
	ld.param.u64 	%rd2, [_Z12calc_delta_EPdS_S_S_i_param_1];
	ld.param.u64 	%rd3, [_Z12calc_delta_EPdS_S_S_i_param_2];
	ld.param.u64 	%rd4, [_Z12calc_delta_EPdS_S_S_i_param_3];
	ld.param.u32 	%r5, [_Z12calc_delta_EPdS_S_S_i_param_4];
	mov.u32 	%r6, %ctaid.x;
	mov.u32 	%r7, %ntid.x;
	mov.u32 	%r8, %tid.x;
	mad.lo.s32 	%r1, %r6, %r7, %r8;
	setp.ge.s32 	%p1, %r1, %r5;
	@%p1 bra 	$L__BB2_9;
	cvta.to.global.u64 	%rd5, %rd2;
	cvta.to.global.u64 	%rd6, %rd1;
	cvta.to.global.u64 	%rd7, %rd3;
	mul.wide.s32 	%rd8, %r1, 8;
	add.s64 	%rd9, %rd5, %rd8;
	ld.global.f64 	%fd10, [%rd9];
	add.s64 	%rd10, %rd6, %rd8;
	ld.global.f64 	%fd11, [%rd10];
	mul.f64 	%fd12, %fd10, %fd11;
	atom.global.add.f64 	%fd13, [%rd7], %fd12;
	ld.global.f64 	%fd1, [%rd9];
	ld.global.f64 	%fd2, [%rd10];
	{
	.reg .b32 %temp; 
	mov.b64 	{%temp, %r2}, %fd2;
	}
	mov.f64 	%fd14, 0d4000000000000000;
	{
	.reg .b32 %temp; 
	mov.b64 	{%temp, %r9}, %fd14;
	}
	and.b32  	%r4, %r9, 2146435072;
	setp.eq.s32 	%p2, %r4, 1062207488;
	abs.f64 	%fd3, %fd2;
	{ // callseq 2, 0
	.param .b64 param0;
	st.param.f64 	[param0], %fd3;
	.param .b64 param1;
	st.param.f64 	[param1], 0d4000000000000000;
	.param .b64 retval0;
	call.uni (retval0), 
	__internal_accurate_pow, 
	(
	param0, 
	param1
	);
	ld.param.f64 	%fd15, [retval0];
	} // callseq 2
	setp.lt.s32 	%p3, %r2, 0;
	neg.f64 	%fd17, %fd15;
	selp.f64 	%fd18, %fd17, %fd15, %p2;
	selp.f64 	%fd25, %fd18, %fd15, %p3;
	setp.neu.f64 	%p4, %fd2, 0d0000000000000000;
	@%p4 bra 	$L__BB2_3;
	setp.eq.s32 	%p5, %r4, 1062207488;
	selp.b32 	%r10, %r2, 0, %p5;
	setp.lt.s32 	%p6, %r9, 0;
	or.b32  	%r11, %r10, 2146435072;
	selp.b32 	%r12, %r11, %r10, %p6;
	mov.b32 	%r13, 0;
	mov.b64 	%fd25, {%r13, %r12};
$L__BB2_3:
	add.f64 	%fd19, %fd2, 0d4000000000000000;
	{
	.reg .b32 %temp; 
	mov.b64 	{%temp, %r14}, %fd19;
	}
	and.b32  	%r15, %r14, 2146435072;
	setp.ne.s32 	%p7, %r15, 2146435072;
	@%p7 bra 	$L__BB2_8;
	setp.num.f64 	%p8, %fd2, %fd2;
	@%p8 bra 	$L__BB2_6;
	mov.f64 	%fd20, 0d4000000000000000;
	add.rn.f64 	%fd25, %fd2, %fd20;
	bra.uni 	$L__BB2_8;
$L__BB2_6:
	setp.neu.f64 	%p9, %fd3, 0d7FF0000000000000;
	@%p9 bra 	$L__BB2_8;
	setp.lt.s32 	%p10, %r2, 0;
	setp.eq.s32 	%p11, %r4, 1062207488;
	setp.lt.s32 	%p12, %r9, 0;
	selp.b32 	%r17, 0, 2146435072, %p12;
	and.b32  	%r18, %r9, 2147483647;
	setp.ne.s32 	%p13, %r18, 1071644672;
	or.b32  	%r19, %r17, -2147483648;
	selp.b32 	%r20, %r19, %r17, %p13;
	selp.b32 	%r21, %r20, %r17, %p11;
	selp.b32 	%r22, %r21, %r17, %p10;
	mov.b32 	%r23, 0;
	mov.b64 	%fd25, {%r23, %r22};
$L__BB2_8:
	setp.eq.f64 	%p14, %fd2, 0d3FF0000000000000;
	selp.f64 	%fd21, 0d3FF0000000000000, %fd25, %p14;
	mul.f64 	%fd22, %fd1, %fd21;
	cvta.to.global.u64 	%rd11, %rd4;
	atom.global.add.f64 	%fd23, [%rd11], %fd22;
$L__BB2_9:
	ret;

}
.func  (.param .b64 func_retval0) __internal_accurate_pow(
	.param .b64 __internal_accurate_pow_param_0,
	.param .b64 __internal_accurate_pow_param_1
)
{
	.reg .pred 	%p<8>;
	.reg .b32 	%r<49>;
	.reg .b32 	%f<3>;
	.reg .b64 	%fd<109>;

	ld.param.f64 	%fd10, [__internal_accurate_pow_param_0];
	ld.param.f64 	%fd11, [__internal_accurate_pow_param_1];
	{
	.reg .b32 %temp; 
	mov.b64 	{%temp, %r46}, %fd10;
	}
	{
	.reg .b32 %temp; 
	mov.b64 	{%r45, %temp}, %fd10;
	}
	shr.u32 	%r47, %r46, 20;
	setp.gt.u32 	%p1, %r46, 1048575;
	@%p1 bra 	$L__BB3_2;
	mul.f64 	%fd12, %fd10, 0d4350000000000000;
	{
	.reg .b32 %temp; 
	mov.b64 	{%temp, %r46}, %fd12;
	}
	{
	.reg .b32 %temp; 
	mov.b64 	{%r45, %temp}, %fd12;
	}
	shr.u32 	%r16, %r46, 20;
	add.s32 	%r47, %r16, -54;
$L__BB3_2:
	add.s32 	%r48, %r47, -1023;
	and.b32  	%r17, %r46, -2146435073;
	or.b32  	%r18, %r17, 1072693248;
	mov.b64 	%fd107, {%r45, %r18};
	setp.lt.u32 	%p2, %r18, 1073127583;
	@%p2 bra 	$L__BB3_4;
	{
	.reg .b32 %temp; 
	mov.b64 	{%r19, %temp}, %fd107;
	}
	{
	.reg .b32 %temp; 
	mov.b64 	{%temp, %r20}, %fd107;
	}
	add.s32 	%r21, %r20, -1048576;
	mov.b64 	%fd107, {%r19, %r21};
	add.s32 	%r48, %r47, -1022;
$L__BB3_4:
	add.f64 	%fd13, %fd107, 0dBFF0000000000000;
	add.f64 	%fd14, %fd107, 0d3FF0000000000000;
	rcp.approx.ftz.f64 	%fd15, %fd14;
	neg.f64 	%fd16, %fd14;
	fma.rn.f64 	%fd17, %fd16, %fd15, 0d3FF0000000000000;
	fma.rn.f64 	%fd18, %fd17, %fd17, %fd17;
	fma.rn.f64 	%fd19, %fd18, %fd15, %fd15;
	mul.f64 	%fd20, %fd13, %fd19;
	fma.rn.f64 	%fd21, %fd13, %fd19, %fd20;
	mul.f64 	%fd22, %fd21, %fd21;
	fma.rn.f64 	%fd23, %fd22, 0d3EB0F5FF7D2CAFE2, 0d3ED0F5D241AD3B5A;
	fma.rn.f64 	%fd24, %fd23, %fd22, 0d3EF3B20A75488A3F;
	fma.rn.f64 	%fd25, %fd24, %fd22, 0d3F1745CDE4FAECD5;
	fma.rn.f64 	%fd26, %fd25, %fd22, 0d3F3C71C7258A578B;
	fma.rn.f64 	%fd27, %fd26, %fd22, 0d3F6249249242B910;
	fma.rn.f64 	%fd28, %fd27, %fd22, 0d3F89999999999DFB;
	sub.f64 	%fd29, %fd13, %fd21;
	add.f64 	%fd30, %fd29, %fd29;
	neg.f64 	%fd31, %fd21;
	fma.rn.f64 	%fd32, %fd31, %fd13, %fd30;
	mul.f64 	%fd33, %fd19, %fd32;
	fma.rn.f64 	%fd34, %fd22, %fd28, 0d3FB5555555555555;
	mov.f64 	%fd35, 0d3FB5555555555555;
	sub.f64 	%fd36, %fd35, %fd34;
	fma.rn.f64 	%fd37, %fd22, %fd28, %fd36;
	add.f64 	%fd38, %fd37, 0dBC46A4CB00B9E7B0;
	add.f64 	%fd39, %fd34, %fd38;
	sub.f64 	%fd40, %fd34, %fd39;
	add.f64 	%fd41, %fd38, %fd40;
	mul.rn.f64 	%fd42, %fd21, %fd21;
	neg.f64 	%fd43, %fd42;
	fma.rn.f64 	%fd44, %fd21, %fd21, %fd43;
	{
	.reg .b32 %temp; 
	mov.b64 	{%r22, %temp}, %fd33;
	}
	{
	.reg .b32 %temp; 
	mov.b64 	{%temp, %r23}, %fd33;
	}
	add.s32 	%r24, %r23, 1048576;
	mov.b64 	%fd45, {%r22, %r24};
	fma.rn.f64 	%fd46, %fd21, %fd45, %fd44;
	mul.rn.f64 	%fd47, %fd42, %fd21;
	neg.f64 	%fd48, %fd47;
	fma.rn.f64 	%fd49, %fd42, %fd21, %fd48;
	fma.rn.f64 	%fd50, %fd42, %fd33, %fd49;
	fma.rn.f64 	%fd51, %fd46, %fd21, %fd50;
	mul.rn.f64 	%fd52, %fd39, %fd47;
	neg.f64 	%fd53, %fd52;
	fma.rn.f64 	%fd54, %fd39, %fd47, %fd53;
	fma.rn.f64 	%fd55, %fd39, %fd51, %fd54;
	fma.rn.f64 	%fd56, %fd41, %fd47, %fd55;
	add.f64 	%fd57, %fd52, %fd56;
	sub.f64 	%fd58, %fd52, %fd57;
	add.f64 	%fd59, %fd56, %fd58;
	add.f64 	%fd60, %fd21, %fd57;
	sub.f64 	%fd61, %fd21, %fd60;
	add.f64 	%fd62, %fd57, %fd61;
	add.f64 	%fd63, %fd59, %fd62;
	add.f64 	%fd64, %fd33, %fd63;
	add.f64 	%fd65, %fd60, %fd64;
	sub.f64 	%fd66, %fd60, %fd65;
	add.f64 	%fd67, %fd64, %fd66;
	xor.b32  	%r25, %r48, -2147483648;
	mov.b32 	%r26, 1127219200;
	mov.b64 	%fd68, {%r25, %r26};
	mov.b32 	%r27, -2147483648;
	mov.b64 	%fd69, {%r27, %r26};
	sub.f64 	%fd70, %fd68, %fd69;
	fma.rn.f64 	%fd71, %fd70, 0d3FE62E42FEFA39EF, %fd65;
	fma.rn.f64 	%fd72, %fd70, 0dBFE62E42FEFA39EF, %fd71;
	sub.f64 	%fd73, %fd72, %fd65;
	sub.f64 	%fd74, %fd67, %fd73;
	fma.rn.f64 	%fd75, %fd70, 0d3C7ABC9E3B39803F, %fd74;
	add.f64 	%fd76, %fd71, %fd75;
	sub.f64 	%fd77, %fd71, %fd76;
	add.f64 	%fd78, %fd75, %fd77;
	{
	.reg .b32 %temp; 
	mov.b64 	{%temp, %r28}, %fd11;
	}
	{
	.reg .b32 %temp; 
	mov.b64 	{%r29, %temp}, %fd11;
	}
	shl.b32 	%r30, %r28, 1;
	setp.gt.u32 	%p3, %r30, -33554433;
	and.b32  	%r31, %r28, -15728641;
	selp.b32 	%r32, %r31, %r28, %p3;
	mov.b64 	%fd79, {%r29, %r32};
	mul.rn.f64 	%fd80, %fd76, %fd79;
	neg.f64 	%fd81, %fd80;
	fma.rn.f64 	%fd82, %fd76, %fd79, %fd81;
	fma.rn.f64 	%fd83, %fd78, %fd79, %fd82;
	add.f64 	%fd4, %fd80, %fd83;
	sub.f64 	%fd84, %fd80, %fd4;
	add.f64 	%fd5, %fd83, %fd84;
	fma.rn.f64 	%fd85, %fd4, 0d3FF71547652B82FE, 0d4338000000000000;
	{
	.reg .b32 %temp; 
	mov.b64 	{%r13, %temp}, %fd85;
	}
	mov.f64 	%fd86, 0dC338000000000000;
	add.rn.f64 	%fd87, %fd85, %fd86;
	fma.rn.f64 	%fd88, %fd87, 0dBFE62E42FEFA39EF, %fd4;
	fma.rn.f64 	%fd89, %fd87, 0dBC7ABC9E3B39803F, %fd88;
	fma.rn.f64 	%fd90, %fd89, 0d3E5ADE1569CE2BDF, 0d3E928AF3FCA213EA;
	fma.rn.f64 	%fd91, %fd90, %fd89, 0d3EC71DEE62401315;
	fma.rn.f64 	%fd92, %fd91, %fd89, 0d3EFA01997C89EB71;
	fma.rn.f64 	%fd93, %fd92, %fd89, 0d3F2A01A014761F65;
	fma.rn.f64 	%fd94, %fd93, %fd89, 0d3F56C16C1852B7AF;
	fma.rn.f64 	%fd95, %fd94, %fd89, 0d3F81111111122322;
	fma.rn.f64 	%fd96, %fd95, %fd89, 0d3FA55555555502A1;
	fma.rn.f64 	%fd97, %fd96, %fd89, 0d3FC5555555555511;
	fma.rn.f64 	%fd98, %fd97, %fd89, 0d3FE000000000000B;
	fma.rn.f64 	%fd99, %fd98, %fd89, 0d3FF0000000000000;
	fma.rn.f64 	%fd100, %fd99, %fd89, 0d3FF0000000000000;
	{
	.reg .b32 %temp; 
	mov.b64 	{%r14, %temp}, %fd100;
	}
	{
	.reg .b32 %temp; 
	mov.b64 	{%temp, %r15}, %fd100;
	}
	shl.b32 	%r33, %r13, 20;
	add.s32 	%r34, %r33, %r15;
	mov.b64 	%fd108, {%r14, %r34};
	{
	.reg .b32 %temp; 
	mov.b64 	{%temp, %r35}, %fd4;
	}
	mov.b32 	%f2, %r35;
	abs.f32 	%f1, %f2;
	setp.lt.f32 	%p4, %f1, 0f4086232B;
	@%p4 bra 	$L__BB3_7;
	setp.lt.f64 	%p5, %fd4, 0d0000000000000000;
	add.f64 	%fd101, %fd4, 0d7FF0000000000000;
	selp.f64 	%fd108, 0d0000000000000000, %fd101, %p5;
	setp.geu.f32 	%p6, %f1, 0f40874800;
	@%p6 bra 	$L__BB3_7;
	shr.u32 	%r36, %r13, 31;
	add.s32 	%r37, %r13, %r36;
	shr.s32 	%r38, %r37, 1;
	shl.b32 	%r39, %r38, 20;
	add.s32 	%r40, %r15, %r39;
	mov.b64 	%fd102, {%r14, %r40};
	sub.s32 	%r41, %r13, %r38;
	shl.b32 	%r42, %r41, 20;
	add.s32 	%r43, %r42, 1072693248;
	mov.b32 	%r44, 0;
	mov.b64 	%fd103, {%r44, %r43};
	mul.f64 	%fd108, %fd103, %fd102;
$L__BB3_7:
	abs.f64 	%fd104, %fd108;
	setp.eq.f64 	%p7, %fd104, 0d7FF0000000000000;
	fma.rn.f64 	%fd105, %fd108, %fd5, %fd108;
	selp.f64 	%fd106, %fd108, %fd105, %p7;
	st.param.f64 	[func_retval0], %fd106;
	ret;

}


// ===== COMPILED SASS (sm_100) =====

	.target	sm_100

	.elftype	@"ET_EXEC"


//--------------------- .note.nv.tkinfo           --------------------------
	.section	.note.nv.tkinfo,"",@"SHT_NOTE"
	.sectionflags	@"SHF_NOTE_NV_TKINFO"
	.tkinfo
        /*0018*/ 	.word	0x00000002
        /*0030*/ 	.string	""
        /*0030*/ 	.string	"ptxas"
        /*0030*/ 	.string	"Cuda compilation tools, release 13.0, V13.0.88"
        /*0030*/ 	.string	"Build cuda_13.0.r13.0/compiler.36424714_0"
        /*0030*/ 	.string	"-arch sm_100 -m 64 "



//--------------------- .note.nv.cuinfo           --------------------------
	.section	.note.nv.cuinfo,"",@"SHT_NOTE"
	.sectionflags	@"SHF_NOTE_NV_CUINFO"
        /*0018*/ 	.short	0x0002
        /*001a*/ 	.short	0x0064
        /*001c*/ 	.short	0x0082
	.zero		2


//--------------------- .nv.info                  --------------------------
	.section	.nv.info,"",@"SHT_CUDA_INFO"
	.align	4


	//----- nvinfo : EIATTR_REGCOUNT
	.align		4
        /*0000*/ 	.byte	0x04, 0x2f
        /*0002*/ 	.short	(.L_1 - .L_0)
	.align		4
.L_0:
        /*0004*/ 	.word	index@(_Z11calc_Z_cudaPdS_S_di)
        /*0008*/ 	.word	0x0000001c


	//----- nvinfo : EIATTR_FRAME_SIZE
	.align		4
.L_1:
        /*000c*/ 	.byte	0x04, 0x11
        /*000e*/ 	.short	(.L_3 - .L_2)
	.align		4
.L_2:
        /*0010*/ 	.word	index@($_Z11calc_Z_cudaPdS_S_di$__internal_accurate_pow)
        /*0014*/ 	.word	0x00000000


	//----- nvinfo : EIATTR_FRAME_SIZE
	.align		4
.L_3:
        /*0018*/ 	.byte	0x04, 0x11
        /*001a*/ 	.short	(.L_5 - .L_4)
	.align		4
.L_4:
        /*001c*/ 	.word	index@($__internal_1_$__cuda_sm20_div_rn_f64_full)
        /*0020*/ 	.word	0x00000000


	//----- nvinfo : EIATTR_FRAME_SIZE
	.align		4
.L_5:
        /*0024*/ 	.byte	0x04, 0x11
        /*0026*/ 	.short	(.L_7 - .L_6)
	.align		4
.L_6:
        /*0028*/ 	.word	index@(_Z11calc_Z_cudaPdS_S_di)
        /*002c*/ 	.word	0x00000000


	//----- nvinfo : EIATTR_REGCOUNT
	.align		4
.L_7:
        /*0030*/ 	.byte	0x04, 0x2f
        /*0032*/ 	.short	(.L_9 - .L_8)
	.align		4
.L_8:
        /*0034*/ 	.word	index@(_Z12calc_PE_cudaPdS_dS_di)
        /*0038*/ 	.word	0x0000001e


	//----- nvinfo : EIATTR_FRAME_SIZE
	.align		4
.L_9:
        /*003c*/ 	.byte	0x04, 0x11
        /*003e*/ 	.short	(.L_11 - .L_10)
	.align		4
.L_10:
        /*0040*/ 	.word	index@($_Z12calc_PE_cudaPdS_dS_di$__internal_accurate_pow)
        /*0044*/ 	.word	0x00000000


	//----- nvinfo : EIATTR_FRAME_SIZE
	.align		4
.L_11:
        /*0048*/ 	.byte	0x04, 0x11
        /*004a*/ 	.short	(.L_13 - .L_12)
	.align		4
.L_12:
        /*004c*/ 	.word	index@($__internal_0_$__cuda_sm20_div_rn_f64_full)
        /*0050*/ 	.word	0x00000000


	//----- nvinfo : EIATTR_FRAME_SIZE
	.align		4
.L_13:
        /*0054*/ 	.byte	0x04, 0x11
        /*0056*/ 	.short	(.L_15 - .L_14)
	.align		4
.L_14:
        /*0058*/ 	.word	index@(_Z12calc_PE_cudaPdS_dS_di)
        /*005c*/ 	.word	0x00000000


	//----- nvinfo : EIATTR_REGCOUNT
	.align		4
.L_15:
        /*0060*/ 	.byte	0x04, 0x2f
        /*0062*/ 	.short	(.L_17 - .L_16)
	.align		4
.L_16:
        /*0064*/ 	.word	index@(_Z12calc_delta_EPdS_S_S_i)
        /*0068*/ 	.word	0x0000001e


	//----- nvinfo : EIATTR_FRAME_SIZE
	.align		4
.L_17:
        /*006c*/ 	.byte	0x04, 0x11
        /*006e*/ 	.short	(.L_19 - .L_18)
	.align		4
.L_18:
        /*0070*/ 	.word	index@($_Z12calc_delta_EPdS_S_S_i$__internal_accurate_pow)
        /*0074*/ 	.word	0x00000000


	//----- nvinfo : EIATTR_FRAME_SIZE
	.align		4
.L_19:
        /*0078*/ 	.byte	0x04, 0x11
        /*007a*/ 	.short	(.L_21 - .L_20)
	.align		4
.L_20:
        /*007c*/ 	.word	index@(_Z12calc_delta_EPdS_S_S_i)
        /*0080*/ 	.word	0x00000000


	//----- nvinfo : EIATTR_MIN_STACK_SIZE
	.align		4
.L_21:
        /*0084*/ 	.byte	0x04, 0x12
        /*0086*/ 	.short	(.L_23 - .L_22)
	.align		4
.L_22:
        /*0088*/ 	.word	index@(_Z12calc_delta_EPdS_S_S_i)
        /*008c*/ 	.word	0x00000000


	//----- nvinfo : EIATTR_MIN_STACK_SIZE
	.align		4
.L_23:
        /*0090*/ 	.byte	0x04, 0x12
        /*0092*/ 	.short	(.L_25 - .L_24)
	.align		4
.L_24:
        /*0094*/ 	.word	index@(_Z12calc_PE_cudaPdS_dS_di)
        /*0098*/ 	.word	0x00000000


	//----- nvinfo : EIATTR_MIN_STACK_SIZE
	.align		4
.L_25:
        /*009c*/ 	.byte	0x04, 0x12
        /*009e*/ 	.short	(.L_27 - .L_26)
	.align		4
.L_26:
        /*00a0*/ 	.word	index@(_Z11calc_Z_cudaPdS_S_di)
        /*00a4*/ 	.word	0x00000000
.L_27:


//--------------------- .nv.compat                --------------------------
	.section	.nv.compat,"",@"SHT_CUDA_COMPAT_INFO"
	.align	4
        /*0000*/ 	.byte	0x02, 0x09, 0x00, 0x00, 0x02, 0x02, 0x01, 0x00, 0x02, 0x05, 0x05, 0x00, 0x03, 0x07, 0x01, 0x01
        /*0010*/ 	.byte	0x02, 0x03, 0x00, 0x00, 0x02, 0x06, 0x01, 0x00, 0x04, 0x0b, 0x08, 0x00, 0x01, 0x00, 0x00, 0x00
        /*0020*/ 	.byte	0x00, 0x00, 0x00, 0x00


//--------------------- .nv.info._Z12calc_delta_EPdS_S_S_i --------------------------
	.section	.nv.info._Z12calc_delta_EPdS_S_S_i,"",@"SHT_CUDA_INFO"
	.sectionflags	@""
	.align	4


	//----- nvinfo : EIATTR_CUDA_API_VERSION
	.align		4
        /*0000*/ 	.byte	0x04, 0x37
        /*0002*/ 	.short	(.L_29 - .L_28)
.L_28:
        /*0004*/ 	.word	0x00000082


	//----- nvinfo : EIATTR_KPARAM_INFO
	.align		4
.L_29:
        /*0008*/ 	.byte	0x04, 0x17
        /*000a*/ 	.short	(.L_31 - .L_30)
.L_30:
        /*000c*/ 	.word	0x00000000
        /*0010*/ 	.short	0x0004
        /*0012*/ 	.short	0x0020
        /*0014*/ 	.byte	0x00, 0xf0, 0x11, 0x00


	//----- nvinfo : EIATTR_KPARAM_INFO
	.align		4
.L_31:
        /*0018*/ 	.byte	0x04, 0x17
        /*001a*/ 	.short	(.L_33 - .L_32)
.L_32:
        /*001c*/ 	.word	0x00000000
        /*0020*/ 	.short	0x0003
        /*0022*/ 	.short	0x0018
        /*0024*/ 	.byte	0x00, 0xf5, 0x21, 0x00


	//----- nvinfo : EIATTR_KPARAM_INFO
	.align		4
.L_33:
        /*0028*/ 	.byte	0x04, 0x17
        /*002a*/ 	.short	(.L_35 - .L_34)
.L_34:
        /*002c*/ 	.word	0x00000000
        /*0030*/ 	.short	0x0002
        /*0032*/ 	.short	0x0010
        /*0034*/ 	.byte	0x00, 0xf5, 0x21, 0x00


	//----- nvinfo : EIATTR_KPARAM_INFO
	.align		4
.L_35:
        /*0038*/ 	.byte	0x04, 0x17
        /*003a*/ 	.short	(.L_37 - .L_36)
.L_36:
        /*003c*/ 	.word	0x00000000
        /*0040*/ 	.short	0x0001
        /*0042*/ 	.short	0x0008
        /*0044*/ 	.byte	0x00, 0xf5, 0x21, 0x00


	//----- nvinfo : EIATTR_KPARAM_INFO
	.align		4
.L_37:
        /*0048*/ 	.byte	0x04, 0x17
        /*004a*/ 	.short	(.L_39 - .L_38)
.L_38:
        /*004c*/ 	.word	0x00000000
        /*0050*/ 	.short	0x0000
        /*0052*/ 	.short	0x0000
        /*0054*/ 	.byte	0x00, 0xf5, 0x21, 0x00


	//----- nvinfo : EIATTR_SPARSE_MMA_MASK
	.align		4
.L_39:
        /*0058*/ 	.byte	0x03, 0x50
        /*005a*/ 	.short	0x0000


	//----- nvinfo : EIATTR_MAXREG_COUNT
	.align		4
        /*005c*/ 	.byte	0x03, 0x1b
        /*005e*/ 	.short	0x00ff


	//----- nvinfo : EIATTR_MERCURY_ISA_VERSION
	.align		4
        /*0060*/ 	.byte	0x03, 0x5f
        /*0062*/ 	.short	0x0101


	//----- nvinfo : EIATTR_VRC_CTA_INIT_COUNT
	.align		4
        /*0064*/ 	.byte	0x02, 0x4a
	.zero		1
	.zero		1


	//----- nvinfo : EIATTR_EXIT_INSTR_OFFSETS
	.align		4
        /*0068*/ 	.byte	0x04, 0x1c
        /*006a*/ 	.short	(.L_41 - .L_40)


	//   ....[0]....
.L_40:
        /*006c*/ 	.word	0x00000070


	//   ....[1]....
        /*0070*/ 	.word	0x000002e0


	//----- nvinfo : EIATTR_CRS_STACK_SIZE
	.align		4
.L_41:
        /*0074*/ 	.byte	0x04, 0x1e
        /*0076*/ 	.short	(.L_43 - .L_42)
.L_42:
        /*0078*/ 	.word	0x00000000


	//----- nvinfo : EIATTR_CBANK_PARAM_SIZE
	.align		4
.L_43:
        /*007c*/ 	.byte	0x03, 0x19
        /*007e*/ 	.short	0x0024


	//----- nvinfo : EIATTR_PARAM_CBANK
	.align		4
        /*0080*/ 	.byte	0x04, 0x0a
        /*0082*/ 	.short	(.L_45 - .L_44)
	.align		4
.L_44:
        /*0084*/ 	.word	index@(.nv.constant0._Z12calc_delta_EPdS_S_S_i)
        /*0088*/ 	.short	0x0380
        /*008a*/ 	.short	0x0024


	//----- nvinfo : EIATTR_SW_WAR
	.align		4
.L_45:
        /*008c*/ 	.byte	0x04, 0x36
        /*008e*/ 	.short	(.L_47 - .L_46)
.L_46:
        /*0090*/ 	.word	0x00000008
.L_47:


//--------------------- .nv.info._Z12calc_PE_cudaPdS_dS_di --------------------------
	.section	.nv.info._Z12calc_PE_cudaPdS_dS_di,"",@"SHT_CUDA_INFO"
	.sectionflags	@""
	.align	4


	//----- nvinfo : EIATTR_CUDA_API_VERSION
	.align		4
        /*0000*/ 	.byte	0x04, 0x37
        /*0002*/ 	.short	(.L_49 - .L_48)
.L_48:
        /*0004*/ 	.word	0x00000082


	//----- nvinfo : EIATTR_KPARAM_INFO
	.align		4
.L_49:
        /*0008*/ 	.byte	0x04, 0x17
        /*000a*/ 	.short	(.L_51 - .L_50)
.L_50:
        /*000c*/ 	.word	0x00000000
        /*0010*/ 	.short	0x0005
        /*0012*/ 	.short	0x0028
        /*0014*/ 	.byte	0x00, 0xf0, 0x11, 0x00


	//----- nvinfo : EIATTR_KPARAM_INFO
	.align		4
.L_51:
        /*0018*/ 	.byte	0x04, 0x17
        /*001a*/ 	.short	(.L_53 - .L_52)
.L_52:
        /*001c*/ 	.word	0x00000000
        /*0020*/ 	.short	0x0004
        /*0022*/ 	.short	0x0020
        /*0024*/ 	.byte	0x00, 0xf0, 0x21, 0x00


	//----- nvinfo : EIATTR_KPARAM_INFO
	.align		4
.L_53:
        /*0028*/ 	.byte	0x04, 0x17
        /*002a*/ 	.short	(.L_55 - .L_54)
.L_54:
        /*002c*/ 	.word	0x00000000
        /*0030*/ 	.short	0x0003
        /*0032*/ 	.short	0x0018
        /*0034*/ 	.byte	0x00, 0xf5, 0x21, 0x00


	//----- nvinfo : EIATTR_KPARAM_INFO
	.align		4
.L_55:
        /*0038*/ 	.byte	0x04, 0x17
        /*003a*/ 	.short	(.L_57 - .L_56)
.L_56:
        /*003c*/ 	.word	0x00000000
        /*0040*/ 	.short	0x0002
        /*0042*/ 	.short	0x0010
        /*0044*/ 	.byte	0x00, 0xf0, 0x21, 0x00


	//----- nvinfo : EIATTR_KPARAM_INFO
	.align		4
.L_57:
        /*0048*/ 	.byte	0x04, 0x17
        /*004a*/ 	.short	(.L_59 - .L_58)
.L_58:
        /*004c*/ 	.word	0x00000000
        /*0050*/ 	.short	0x0001
        /*0052*/ 	.short	0x0008
        /*0054*/ 	.byte	0x00, 0xf5, 0x21, 0x00


	//----- nvinfo : EIATTR_KPARAM_INFO
	.align		4
.L_59:
        /*0058*/ 	.byte	0x04, 0x17
        /*005a*/ 	.short	(.L_61 - .L_60)
.L_60:
        /*005c*/ 	.word	0x00000000
        /*0060*/ 	.short	0x0000
        /*0062*/ 	.short	0x0000
        /*0064*/ 	.byte	0x00, 0xf5, 0x21, 0x00


	//----- nvinfo : EIATTR_SPARSE_MMA_MASK
	.align		4
.L_61:
        /*0068*/ 	.byte	0x03, 0x50
        /*006a*/ 	.short	0x0000


	//----- nvinfo : EIATTR_MAXREG_COUNT
	.align		4
        /*006c*/ 	.byte	0x03, 0x1b
        /*006e*/ 	.short	0x00ff


	//----- nvinfo : EIATTR_MERCURY_ISA_VERSION
	.align		4
        /*0070*/ 	.byte	0x03, 0x5f
        /*0072*/ 	.short	0x0101


	//----- nvinfo : EIATTR_VRC_CTA_INIT_COUNT
	.align		4
        /*0074*/ 	.byte	0x02, 0x4a
	.zero		1
	.zero		1


	//----- nvinfo : EIATTR_EXIT_INSTR_OFFSETS
	.align		4
        /*0078*/ 	.byte	0x04, 0x1c
        /*007a*/ 	.short	(.L_63 - .L_62)


	//   ....[0]....
.L_62:
        /*007c*/ 	.word	0x00000070


	//   ....[1]....
        /*0080*/ 	.word	0x00000610


	//----- nvinfo : EIATTR_CRS_STACK_SIZE
	.align		4
.L_63:
        /*0084*/ 	.byte	0x04, 0x1e
        /*0086*/ 	.short	(.L_65 - .L_64)
.L_64:
        /*0088*/ 	.word	0x00000000


	//----- nvinfo : EIATTR_CBANK_PARAM_SIZE
	.align		4
.L_65:
        /*008c*/ 	.byte	0x03, 0x19
        /*008e*/ 	.short	0x002c


	//----- nvinfo : EIATTR_PARAM_CBANK
	.align		4
        /*0090*/ 	.byte	0x04, 0x0a
        /*0092*/ 	.short	(.L_67 - .L_66)
	.align		4
.L_66:
        /*0094*/ 	.word	index@(.nv.constant0._Z12calc_PE_cudaPdS_dS_di)
        /*0098*/ 	.short	0x0380
        /*009a*/ 	.short	0x002c


	//----- nvinfo : EIATTR_SW_WAR
	.align		4
.L_67:
        /*009c*/ 	.byte	0x04, 0x36
        /*009e*/ 	.short	(.L_69 - .L_68)
.L_68:
        /*00a0*/ 	.word	0x00000008
.L_69:


//--------------------- .nv.info._Z11calc_Z_cudaPdS_S_di --------------------------
	.section	.nv.info._Z11calc_Z_cudaPdS_S_di,"",@"SHT_CUDA_INFO"
	.sectionflags	@""
	.align	4


	//----- nvinfo : EIATTR_CUDA_API_VERSION
	.align		4
        /*0000*/ 	.byte	0x04, 0x37
        /*0002*/ 	.short	(.L_71 - .L_70)
.L_70:
        /*0004*/ 	.word	0x00000082


	//----- nvinfo : EIATTR_KPARAM_INFO
	.align		4
.L_71:
        /*0008*/ 	.byte	0x04, 0x17
        /*000a*/ 	.short	(.L_73 - .L_72)
.L_72:
        /*000c*/ 	.word	0x00000000
        /*0010*/ 	.short	0x0004
        /*0012*/ 	.short	0x0020
        /*0014*/ 	.byte	0x00, 0xf0, 0x11, 0x00


	//----- nvinfo : EIATTR_KPARAM_INFO
	.align		4
.L_73:
        /*0018*/ 	.byte	0x04, 0x17
        /*001a*/ 	.short	(.L_75 - .L_74)
.L_74:
        /*001c*/ 	.word	0x00000000
        /*0020*/ 	.short	0x0003
        /*0022*/ 	.short	0x0018
        /*0024*/ 	.byte	0x00, 0xf0, 0x21, 0x00


	//----- nvinfo : EIATTR_KPARAM_INFO
	.align		4
.L_75:
        /*0028*/ 	.byte	0x04, 0x17
        /*002a*/ 	.short	(.L_77 - .L_76)
.L_76:
        /*002c*/ 	.word	0x00000000
        /*0030*/ 	.short	0x0002
        /*0032*/ 	.short	0x0010
        /*0034*/ 	.byte	0x00, 0xf5, 0x21, 0x00


	//----- nvinfo : EIATTR_KPARAM_INFO
	.align		4
.L_77:
        /*0038*/ 	.byte	0x04, 0x17
        /*003a*/ 	.short	(.L_79 - .L_78)
.L_78:
        /*003c*/ 	.word	0x00000000
        /*0040*/ 	.short	0x0001
        /*0042*/ 	.short	0x0008
        /*0044*/ 	.byte	0x00, 0xf5, 0x21, 0x00


	//----- nvinfo : EIATTR_KPARAM_INFO
	.align		4
.L_79:
        /*0048*/ 	.byte	0x04, 0x17
        /*004a*/ 	.short	(.L_81 - .L_80)
.L_80:
        /*004c*/ 	.word	0x00000000
        /*0050*/ 	.short	0x0000
        /*0052*/ 	.short	0x0000
        /*0054*/ 	.byte	0x00, 0xf5, 0x21, 0x00


	//----- nvinfo : EIATTR_SPARSE_MMA_MASK
	.align		4
.L_81:
        /*0058*/ 	.byte	0x03, 0x50
        /*005a*/ 	.short	0x0000


	//----- nvinfo : EIATTR_MAXREG_COUNT
	.align		4
        /*005c*/ 	.byte	0x03, 0x1b
        /*005e*/ 	.short	0x00ff


	//----- nvinfo : EIATTR_MERCURY_ISA_VERSION
	.align		4
        /*0060*/ 	.byte	0x03, 0x5f
        /*0062*/ 	.short	0x0101


	//----- nvinfo : EIATTR_VRC_CTA_INIT_COUNT
	.align		4
        /*0064*/ 	.byte	0x02, 0x4a
	.zero		1
	.zero		1


	//----- nvinfo : EIATTR_EXIT_INSTR_OFFSETS
	.align		4
        /*0068*/ 	.byte	0x04, 0x1c
        /*006a*/ 	.short	(.L_83 - .L_82)


	//   ....[0]....
.L_82:
        /*006c*/ 	.word	0x00000070


	//   ....[1]....
        /*0070*/ 	.word	0x00000440


	//----- nvinfo : EIATTR_CRS_STACK_SIZE
	.align		4
.L_83:
        /*0074*/ 	.byte	0x04, 0x1e
        /*0076*/ 	.short	(.L_85 - .L_84)
.L_84:
        /*0078*/ 	.word	0x00000000


	//----- nvinfo : EIATTR_CBANK_PARAM_SIZE
	.align		4
.L_85:
        /*007c*/ 	.byte	0x03, 0x19
        /*007e*/ 	.short	0x0024


	//----- nvinfo : EIATTR_PARAM_CBANK
	.align		4
        /*0080*/ 	.byte	0x04, 0x0a
        /*0082*/ 	.short	(.L_87 - .L_86)
	.align		4
.L_86:
        /*0084*/ 	.word	index@(.nv.constant0._Z11calc_Z_cudaPdS_S_di)
        /*0088*/ 	.short	0x0380
        /*008a*/ 	.short	0x0024


	//----- nvinfo : EIATTR_SW_WAR
	.align		4
.L_87:
        /*008c*/ 	.byte	0x04, 0x36
        /*008e*/ 	.short	(.L_89 - .L_88)
.L_88:
        /*0090*/ 	.word	0x00000008
.L_89:


//--------------------- .nv.callgraph             --------------------------
	.section	.nv.callgraph,"",@"SHT_CUDA_CALLGRAPH"
	.align	4
	.sectionentsize	8
	.align		4
        /*0000*/ 	.word	0x00000000
	.align		4
        /*0004*/ 	.word	0xffffffff
	.align		4
        /*0008*/ 	.word	0x00000000
	.align		4
        /*000c*/ 	.word	0xfffffffe
	.align		4
        /*0010*/ 	.word	0x00000000
	.align		4
        /*0014*/ 	.word	0xfffffffd
	.align		4
        /*0018*/ 	.word	0x00000000
	.align		4
        /*001c*/ 	.word	0xfffffffc


//--------------------- .text._Z12calc_delta_EPdS_S_S_i --------------------------
	.section	.text._Z12calc_delta_EPdS_S_S_i,"ax",@progbits
	.align	128
        .global         _Z12calc_delta_EPdS_S_S_i
        .type           _Z12calc_delta_EPdS_S_S_i,@function
        .size           _Z12calc_delta_EPdS_S_S_i,(.L_x_31 - _Z12calc_delta_EPdS_S_S_i)
        .other          _Z12calc_delta_EPdS_S_S_i,@"STO_CUDA_ENTRY STV_DEFAULT"
_Z12calc_delta_EPdS_S_S_i:
.text._Z12calc_delta_EPdS_S_S_i:
[----:B------:R-:W-:Y:S01]  /*0000*/  LDC R1, c[0x0][0x37c] ;  /* 0x0000df00ff017b82 */ /* 0x000fe20000000800 */
[----:B------:R-:W0:Y:S07]  /*0010*/  S2R R0, SR_TID.X ;  /* 0x0000000000007919 */ /* 0x000e2e0000002100 */
[----:B------:R-:W0:Y:S01]  /*0020*/  S2UR UR4, SR_CTAID.X ;  /* 0x00000000000479c3 */ /* 0x000e220000002500 */
[----:B------:R-:W1:Y:S07]  /*0030*/  LDCU UR5, c[0x0][0x3a0] ;  /* 0x00007400ff0577ac */ /* 0x000e6e0008000800 */
[----:B------:R-:W0:Y:S02]  /*0040*/  LDC R3, c[0x0][0x360] ;  /* 0x0000d800ff037b82 */ /* 0x000e240000000800 */
[----:B0-----:R-:W-:-:S05]  /*0050*/  IMAD R3, R3, UR4, R0 ;  /* 0x0000000403037c24 */ /* 0x001fca000f8e0200 */
[----:B-1----:R-:W-:-:S13]  /*0060*/  ISETP.GE.AND P0, PT, R3, UR5, PT ;  /* 0x0000000503007c0c */ /* 0x002fda000bf06270 */
[----:B------:R-:W-:Y:S05]  /*0070*/  @P0 EXIT ;  /* 0x000000000000094d */ /* 0x000fea0003800000 */
[----:B------:R-:W0:Y:S01]  /*0080*/  LDC.64 R6, c[0x0][0x388] ;  /* 0x0000e200ff067b82 */ /* 0x000e220000000a00 */
[----:B------:R-:W1:Y:S07]  /*0090*/  LDCU.64 UR4, c[0x0][0x358] ;  /* 0x00006b00ff0477ac */ /* 0x000e6e0008000a00 */
[----:B------:R-:W2:Y:S01]  /*00a0*/  LDC.64 R8, c[0x0][0x380] ;  /* 0x0000e000ff087b82 */ /* 0x000ea20000000a00 */
[----:B0-----:R-:W-:-:S04]  /*00b0*/  IMAD.WIDE R6, R3, 0x8, R6 ;  /* 0x0000000803067825 */ /* 0x001fc800078e0206 */
[----:B--2---:R-:W-:Y:S02]  /*00c0*/  IMAD.WIDE R8, R3, 0x8, R8 ;  /* 0x0000000803087825 */ /* 0x004fe400078e0208 */
[----:B-1----:R-:W2:Y:S04]  /*00d0*/  LDG.E.64 R2, desc[UR4][R6.64] ;  /* 0x0000000406027981 */ /* 0x002ea8000c1e1b00 */
[----:B------:R-:W2:Y:S01]  /*00e0*/  LDG.E.64 R4, desc[UR4][R8.64] ;  /* 0x0000000408047981 */ /* 0x000ea2000c1e1b00 */
[----:B------:R-:W0:Y:S01]  /*00f0*/  LDC.64 R12, c[0x0][0x390] ;  /* 0x0000e400ff0c7b82 */ /* 0x000e220000000a00 */
[----:B--2---:R-:W-:-:S07]  /*0100*/  DMUL R10, R2, R4 ;  /* 0x00000004020a7228 */ /* 0x004fce0000000000 */
[----:B0-----:R0:W-:Y:S04]  /*0110*/  REDG.E.ADD.F64.RN.STRONG.GPU desc[UR4][R12.64], R10 ;  /* 0x0000000a0c0079a6 */ /* 0x0011e8000c12ff04 */
[----:B------:R0:W5:Y:S04]  /*0120*/  LDG.E.64 R2, desc[UR4][R6.64] ;  /* 0x0000000406027981 */ /* 0x000168000c1e1b00 */
[----:B------:R0:W5:Y:S01]  /*0130*/  LDG.E.64 R4, desc[UR4][R8.64] ;  /* 0x0000000408047981 */ /* 0x000162000c1e1b00 */
[----:B------:R-:W-:Y:S01]  /*0140*/  BSSY.RECONVERGENT B0, `(.L_x_0) ;  /* 0x0000003000007945 */ /* 0x000fe20003800200 */
[----:B------:R-:W-:-:S07]  /*0150*/  MOV R0, 0x170 ;  /* 0x0000017000007802 */ /* 0x000fce0000000f00 */
[----:B0----5:R-:W-:Y:S05]  /*0160*/  CALL.REL.NOINC `($_Z12calc_delta_EPdS_S_S_i$__internal_accurate_pow) ;  /* 0x0000000000607944 */ /* 0x021fea0003c00000 */
[----:B------:R-:W-:Y:S05]  /*0170*/  BSYNC.RECONVERGENT B0 ;  /* 0x0000000000007941 */ /* 0x000fea0003800200 */
.L_x_0:
[C---:B------:R-:W-:Y:S01]  /*0180*/  DADD R6, R4.reuse, 2 ;  /* 0x4000000004067429 */ /* 0x040fe20000000000 */
[----:B------:R-:W0:Y:S01]  /*0190*/  LDC.64 R8, c[0x0][0x398] ;  /* 0x0000e600ff087b82 */ /* 0x000e220000000a00 */
[C---:B------:R-:W-:Y:S01]  /*01a0*/  DSETP.NEU.AND P1, PT, R4.reuse, RZ, PT ;  /* 0x000000ff0400722a */ /* 0x040fe20003f2d000 */
[----:B------:R-:W-:Y:S01]  /*01b0*/  BSSY.RECONVERGENT B0, `(.L_x_1) ;  /* 0x000000e000007945 */ /* 0x000fe20003800200 */
[----:B------:R-:W-:-:S06]  /*01c0*/  DSETP.NEU.AND P0, PT, R4, 1, PT ;  /* 0x3ff000000400742a */ /* 0x000fcc0003f0d000 */
[----:B------:R-:W-:Y:S01]  /*01d0*/  LOP3.LUT R6, R7, 0x7ff00000, RZ, 0xc0, !PT ;  /* 0x7ff0000007067812 */ /* 0x000fe200078ec0ff */
[----:B------:R-:W-:-:S03]  /*01e0*/  IMAD.MOV.U32 R7, RZ, RZ, R11 ;  /* 0x000000ffff077224 */ /* 0x000fc600078e000b */
[----:B------:R-:W-:Y:S01]  /*01f0*/  ISETP.NE.AND P2, PT, R6, 0x7ff00000, PT ;  /* 0x7ff000000600780c */ /* 0x000fe20003f45270 */
[----:B------:R-:W-:Y:S01]  /*0200*/  IMAD.MOV.U32 R6, RZ, RZ, R10 ;  /* 0x000000ffff067224 */ /* 0x000fe200078e000a */
[----:B------:R-:W-:-:S11]  /*0210*/  @!P1 CS2R R6, SRZ ;  /* 0x0000000000069805 */ /* 0x000fd6000001ff00 */
[----:B------:R-:W-:Y:S05]  /*0220*/  @P2 BRA `(.L_x_2) ;  /* 0x0000000000182947 */ /* 0x000fea0003800000 */
[----:B------:R-:W-:-:S14]  /*0230*/  DSETP.NAN.AND P1, PT, R4, R4, PT ;  /* 0x000000040400722a */ /* 0x000fdc0003f28000 */
[----:B------:R-:W-:Y:S01]  /*0240*/  @P1 DADD R6, R4, 2 ;  /* 0x4000000004061429 */ /* 0x000fe20000000000 */
[----:B------:R-:W-:Y:S10]  /*0250*/  @P1 BRA `(.L_x_2) ;  /* 0x00000000000c1947 */ /* 0x000ff40003800000 */
[----:B------:R-:W-:-:S14]  /*0260*/  DSETP.NEU.AND P1, PT, |R4|, +INF , PT ;  /* 0x7ff000000400742a */ /* 0x000fdc0003f2d200 */
[----:B------:R-:W-:Y:S02]  /*0270*/  @!P1 IMAD.MOV.U32 R6, RZ, RZ, 0x0 ;  /* 0x00000000ff069424 */ /* 0x000fe400078e00ff */
[----:B------:R-:W-:-:S07]  /*0280*/  @!P1 IMAD.MOV.U32 R7, RZ, RZ, 0x7ff00000 ;  /* 0x7ff00000ff079424 */ /* 0x000fce00078e00ff */
.L_x_2:
[----:B------:R-:W-:Y:S05]  /*0290*/  BSYNC.RECONVERGENT B0 ;  /* 0x0000000000007941 */ /* 0x000fea0003800200 */
.L_x_1:
[----:B------:R-:W-:Y:S02]  /*02a0*/  FSEL R4, R6, RZ, P0 ;  /* 0x000000ff06047208 */ /* 0x000fe40000000000 */
[----:B------:R-:W-:-:S06]  /*02b0*/  FSEL R5, R7, 1.875, P0 ;  /* 0x3ff0000007057808 */ /* 0x000fcc0000000000 */
[----:B------:R-:W-:-:S07]  /*02c0*/  DMUL R2, R2, R4 ;  /* 0x0000000402027228 */ /* 0x000fce0000000000 */
[----:B0-----:R-:W-:Y:S01]  /*02d0*/  REDG.E.ADD.F64.RN.STRONG.GPU desc[UR4][R8.64], R2 ;  /* 0x00000002080079a6 */ /* 0x001fe2000c12ff04 */
[----:B------:R-:W-:Y:S05]  /*02e0*/  EXIT ;  /* 0x000000000000794d */ /* 0x000fea0003800000 */
        .type           $_Z12calc_delta_EPdS_S_S_i$__internal_accurate_pow,@function
        .size           $_Z12calc_delta_EPdS_S_S_i$__internal_accurate_pow,(.L_x_31 - $_Z12calc_delta_EPdS_S_S_i$__internal_accurate_pow)
$_Z12calc_delta_EPdS_S_S_i$__internal_accurate_pow:
[----:B------:R-:W-:Y:S01]  /*02f0*/  DADD R6, -RZ, |R4| ;  /* 0x00000000ff067229 */ /* 0x000fe20000000504 */
[----:B------:R-:W-:Y:S01]  /*0300*/  IMAD.MOV.U32 R14, RZ, RZ, RZ ;  /* 0x000000ffff0e7224 */ /* 0x000fe200078e00ff */
[----:B------:R-:W-:Y:S01]  /*0310*/  UMOV UR6, 0x7d2cafe2 ;  /* 0x7d2cafe200067882 */ /* 0x000fe20000000000 */
[----:B------:R-:W-:Y:S01]  /*0320*/  IMAD.MOV.U32 R18, RZ, RZ, 0x41ad3b5a ;  /* 0x41ad3b5aff127424 */ /* 0x000fe200078e00ff */
[----:B------:R-:W-:Y:S01]  /*0330*/  UMOV UR7, 0x3eb0f5ff ;  /* 0x3eb0f5ff00077882 */ /* 0x000fe20000000000 */
[----:B------:R-:W-:Y:S01]  /*0340*/  IMAD.MOV.U32 R19, RZ, RZ, 0x3ed0f5d2 ;  /* 0x3ed0f5d2ff137424 */ /* 0x000fe200078e00ff */
[----:B------:R-:W-:Y:S01]  /*0350*/  UMOV UR8, 0x3b39803f ;  /* 0x3b39803f00087882 */ /* 0x000fe20000000000 */
[----:B------:R-:W-:-:S03]  /*0360*/  UMOV UR9, 0x3c7abc9e ;  /* 0x3c7abc9e00097882 */ /* 0x000fc60000000000 */
[----:B------:R-:W-:Y:S02]  /*0370*/  ISETP.GT.U32.AND P0, PT, R7, 0xfffff, PT ;  /* 0x000fffff0700780c */ /* 0x000fe40003f04070 */
[----:B------:R-:W-:-:S11]  /*0380*/  MOV R8, R7 ;  /* 0x0000000700087202 */ /* 0x000fd60000000f00 */
[----:B------:R-:W-:-:S10]  /*0390*/  @!P0 DMUL R22, R6, 1.80143985094819840000e+16 ;  /* 0x4350000006168828 */ /* 0x000fd40000000000 */
[----:B------:R-:W-:Y:S02]  /*03a0*/  @!P0 IMAD.MOV.U32 R8, RZ, RZ, R23 ;  /* 0x000000ffff088224 */ /* 0x000fe400078e0017 */
[----:B------:R-:W-:-:S03]  /*03b0*/  @!P0 IMAD.MOV.U32 R6, RZ, RZ, R22 ;  /* 0x000000ffff068224 */ /* 0x000fc600078e0016 */
[----:B------:R-:W-:Y:S01]  /*03c0*/  LOP3.LUT R8, R8, 0x800fffff, RZ, 0xc0, !PT ;  /* 0x800fffff08087812 */ /* 0x000fe200078ec0ff */
[----:B------:R-:W-:Y:S01]  /*03d0*/  IMAD.MOV.U32 R12, RZ, RZ, R6 ;  /* 0x000000ffff0c7224 */ /* 0x000fe200078e0006 */
[----:B------:R-:W-:Y:S02]  /*03e0*/  SHF.R.U32.HI R6, RZ, 0x14, R7 ;  /* 0x00000014ff067819 */ /* 0x000fe40000011607 */
[----:B------:R-:W-:Y:S02]  /*03f0*/  LOP3.LUT R13, R8, 0x3ff00000, RZ, 0xfc, !PT ;  /* 0x3ff00000080d7812 */ /* 0x000fe400078efcff */
[----:B------:R-:W-:Y:S02]  /*0400*/  @!P0 LEA.HI R6, R23, 0xffffffca, RZ, 0xc ;  /* 0xffffffca17068811 */ /* 0x000fe400078f60ff */
[----:B------:R-:W-:-:S03]  /*0410*/  ISETP.GE.U32.AND P1, PT, R13, 0x3ff6a09f, PT ;  /* 0x3ff6a09f0d00780c */ /* 0x000fc60003f26070 */
[----:B------:R-:W-:-:S10]  /*0420*/  VIADD R7, R6, 0xfffffc01 ;  /* 0xfffffc0106077836 */ /* 0x000fd40000000000 */
[----:B------:R-:W-:Y:S02]  /*0430*/  @P1 VIADD R9, R13, 0xfff00000 ;  /* 0xfff000000d091836 */ /* 0x000fe40000000000 */
[----:B------:R-:W-:-:S03]  /*0440*/  @P1 VIADD R7, R6, 0xfffffc02 ;  /* 0xfffffc0206071836 */ /* 0x000fc60000000000 */
[----:B------:R-:W-:Y:S02]  /*0450*/  @P1 MOV R13, R9 ;  /* 0x00000009000d1202 */ /* 0x000fe40000000f00 */
[----:B------:R-:W-:Y:S01]  /*0460*/  LOP3.LUT R6, R7, 0x80000000, RZ, 0x3c, !PT ;  /* 0x8000000007067812 */ /* 0x000fe200078e3cff */
[----:B------:R-:W-:-:S03]  /*0470*/  IMAD.MOV.U32 R7, RZ, RZ, 0x43300000 ;  /* 0x43300000ff077424 */ /* 0x000fc600078e00ff */
[C---:B------:R-:W-:Y:S02]  /*0480*/  DADD R10, R12.reuse, 1 ;  /* 0x3ff000000c0a7429 */ /* 0x040fe40000000000 */
[----:B------:R-:W-:-:S04]  /*0490*/  DADD R12, R12, -1 ;  /* 0xbff000000c0c7429 */ /* 0x000fc80000000000 */
[----:B------:R-:W0:Y:S02]  /*04a0*/  MUFU.RCP64H R15, R11 ;  /* 0x0000000b000f7308 */ /* 0x000e240000001800 */
[----:B0-----:R-:W-:-:S08]  /*04b0*/  DFMA R8, -R10, R14, 1 ;  /* 0x3ff000000a08742b */ /* 0x001fd0000000010e */
[----:B------:R-:W-:-:S08]  /*04c0*/  DFMA R8, R8, R8, R8 ;  /* 0x000000080808722b */ /* 0x000fd00000000008 */
[----:B------:R-:W-:-:S08]  /*04d0*/  DFMA R14, R14, R8, R14 ;  /* 0x000000080e0e722b */ /* 0x000fd0000000000e */
[----:B------:R-:W-:-:S08]  /*04e0*/  DMUL R8, R12, R14 ;  /* 0x0000000e0c087228 */ /* 0x000fd00000000000 */
[----:B------:R-:W-:-:S08]  /*04f0*/  DFMA R8, R12, R14, R8 ;  /* 0x0000000e0c08722b */ /* 0x000fd00000000008 */
[----:B------:R-:W-:Y:S02]  /*0500*/  DMUL R16, R8, R8 ;  /* 0x0000000808107228 */ /* 0x000fe40000000000 */
[----:B------:R-:W-:-:S06]  /*0510*/  DADD R20, R12, -R8 ;  /* 0x000000000c147229 */ /* 0x000fcc0000000808 */
[----:B------:R-:W-:Y:S01]  /*0520*/  DFMA R10, R16, UR6, R18 ;  /* 0x00000006100a7c2b */ /* 0x000fe20008000012 */
[----:B------:R-:W-:Y:S01]  /*0530*/  UMOV UR6, 0x75488a3f ;  /* 0x75488a3f00067882 */ /* 0x000fe20000000000 */
[----:B------:R-:W-:Y:S01]  /*0540*/  UMOV UR7, 0x3ef3b20a ;  /* 0x3ef3b20a00077882 */ /* 0x000fe20000000000 */
[----:B------:R-:W-:-:S05]  /*0550*/  DADD R20, R20, R20 ;  /* 0x0000000014147229 */ /* 0x000fca0000000014 */
[----:B------:R-:W-:Y:S01]  /*0560*/  DFMA R10, R16, R10, UR6 ;  /* 0x00000006100a7e2b */ /* 0x000fe2000800000a */
[----:B------:R-:W-:Y:S01]  /*0570*/  UMOV UR6, 0xe4faecd5 ;  /* 0xe4faecd500067882 */ /* 0x000fe20000000000 */
[----:B------:R-:W-:Y:S01]  /*0580*/  UMOV UR7, 0x3f1745cd ;  /* 0x3f1745cd00077882 */ /* 0x000fe20000000000 */
[-C--:B------:R-:W-:Y:S02]  /*0590*/  DFMA R20, R12, -R8.reuse, R20 ;  /* 0x800000080c14722b */ /* 0x080fe40000000014 */
[----:B------:R-:W-:-:S03]  /*05a0*/  DMUL R12, R8, R8 ;  /* 0x00000008080c7228 */ /* 0x000fc60000000000 */
[----:B------:R-:W-:Y:S01]  /*05b0*/  DFMA R10, R16, R10, UR6 ;  /* 0x00000006100a7e2b */ /* 0x000fe2000800000a */
[----:B------:R-:W-:Y:S01]  /*05c0*/  UMOV UR6, 0x258a578b ;  /* 0x258a578b00067882 */ /* 0x000fe20000000000 */
[----:B------:R-:W-:Y:S01]  /*05d0*/  UMOV UR7, 0x3f3c71c7 ;  /* 0x3f3c71c700077882 */ /* 0x000fe20000000000 */
[----:B------:R-:W-:-:S05]  /*05e0*/  DMUL R14, R14, R20 ;  /* 0x000000140e0e7228 */ /* 0x000fca0000000000 */
[----:B------:R-:W-:Y:S01]  /*05f0*/  DFMA R10, R16, R10, UR6 ;  /* 0x00000006100a7e2b */ /* 0x000fe2000800000a */
[----:B------:R-:W-:Y:S01]  /*0600*/  UMOV UR6, 0x9242b910 ;  /* 0x9242b91000067882 */ /* 0x000fe20000000000 */
[----:B------:R-:W-:-:S06]  /*0610*/  UMOV UR7, 0x3f624924 ;  /* 0x3f62492400077882 */ /* 0x000fcc0000000000 */
[----:B------:R-:W-:Y:S01]  /*0620*/  DFMA R10, R16, R10, UR6 ;  /* 0x00000006100a7e2b */ /* 0x000fe2000800000a */
[----:B------:R-:W-:Y:S01]  /*0630*/  UMOV UR6, 0x99999dfb ;  /* 0x99999dfb00067882 */ /* 0x000fe20000000000 */
[----:B------:R-:W-:-:S06]  /*0640*/  UMOV UR7, 0x3f899999 ;  /* 0x3f89999900077882 */ /* 0x000fcc0000000000 */
[----:B------:R-:W-:Y:S01]  /*0650*/  DFMA R18, R16, R10, UR6 ;  /* 0x0000000610127e2b */ /* 0x000fe2000800000a */
[----:B------:R-:W-:Y:S01]  /*0660*/  UMOV UR6, 0x55555555 ;  /* 0x5555555500067882 */ /* 0x000fe20000000000 */
[----:B------:R-:W-:-:S06]  /*0670*/  UMOV UR7, 0x3fb55555 ;  /* 0x3fb5555500077882 */ /* 0x000fcc0000000000 */
[----:B------:R-:W-:-:S08]  /*0680*/  DFMA R10, R16, R18, UR6 ;  /* 0x00000006100a7e2b */ /* 0x000fd00008000012 */
[----:B------:R-:W-:Y:S01]  /*0690*/  DADD R24, -R10, UR6 ;  /* 0x000000060a187e29 */ /* 0x000fe20008000100 */
[----:B------:R-:W-:Y:S01]  /*06a0*/  UMOV UR6, 0xb9e7b0 ;  /* 0x00b9e7b000067882 */ /* 0x000fe20000000000 */
[----:B------:R-:W-:-:S06]  /*06b0*/  UMOV UR7, 0x3c46a4cb ;  /* 0x3c46a4cb00077882 */ /* 0x000fcc0000000000 */
[----:B------:R-:W-:Y:S02]  /*06c0*/  DFMA R20, R16, R18, R24 ;  /* 0x000000121014722b */ /* 0x000fe40000000018 */
[C---:B------:R-:W-:Y:S01]  /*06d0*/  DMUL R16, R8.reuse, R12 ;  /* 0x0000000c08107228 */ /* 0x040fe20000000000 */
[----:B------:R-:W-:Y:S01]  /*06e0*/  VIADD R19, R15, 0x100000 ;  /* 0x001000000f137836 */ /* 0x000fe20000000000 */
[----:B------:R-:W-:Y:S01]  /*06f0*/  DFMA R24, R8, R8, -R12 ;  /* 0x000000080818722b */ /* 0x000fe2000000080c */
[----:B------:R-:W-:-:S03]  /*0700*/  MOV R18, R14 ;  /* 0x0000000e00127202 */ /* 0x000fc60000000f00 */
[----:B------:R-:W-:Y:S01]  /*0710*/  DADD R20, R20, -UR6 ;  /* 0x8000000614147e29 */ /* 0x000fe20008000000 */
[----:B------:R-:W-:Y:S01]  /*0720*/  UMOV UR6, 0x80000000 ;  /* 0x8000000000067882 */ /* 0x000fe20000000000 */
[C---:B------:R-:W-:Y:S01]  /*0730*/  DFMA R26, R8.reuse, R12, -R16 ;  /* 0x0000000c081a722b */ /* 0x040fe20000000810 */
[----:B------:R-:W-:Y:S01]  /*0740*/  UMOV UR7, 0x43300000 ;  /* 0x4330000000077882 */ /* 0x000fe20000000000 */
[----:B------:R-:W-:-:S04]  /*0750*/  DFMA R24, R8, R18, R24 ;  /* 0x000000120818722b */ /* 0x000fc80000000018 */
[----:B------:R-:W-:Y:S02]  /*0760*/  DADD R18, R10, R20 ;  /* 0x000000000a127229 */ /* 0x000fe40000000014 */
[----:B------:R-:W-:-:S06]  /*0770*/  DFMA R26, R14, R12, R26 ;  /* 0x0000000c0e1a722b */ /* 0x000fcc000000001a */
[----:B------:R-:W-:Y:S02]  /*0780*/  DMUL R12, R18, R16 ;  /* 0x00000010120c7228 */ /* 0x000fe40000000000 */
[----:B------:R-:W-:Y:S02]  /*0790*/  DFMA R24, R8, R24, R26 ;  /* 0x000000180818722b */ /* 0x000fe4000000001a */
[----:B------:R-:W-:-:S04]  /*07a0*/  DADD R26, R10, -R18 ;  /* 0x000000000a1a7229 */ /* 0x000fc80000000812 */
[----:B------:R-:W-:-:S04]  /*07b0*/  DFMA R10, R18, R16, -R12 ;  /* 0x00000010120a722b */ /* 0x000fc8000000080c */
[----:B------:R-:W-:-:S04]  /*07c0*/  DADD R26, R20, R26 ;  /* 0x00000000141a7229 */ /* 0x000fc8000000001a */
[----:B------:R-:W-:-:S08]  /*07d0*/  DFMA R10, R18, R24, R10 ;  /* 0x00000018120a722b */ /* 0x000fd0000000000a */
[----:B------:R-:W-:-:S08]  /*07e0*/  DFMA R26, R26, R16, R10 ;  /* 0x000000101a1a722b */ /* 0x000fd0000000000a */
[----:B------:R-:W-:-:S08]  /*07f0*/  DADD R16, R12, R26 ;  /* 0x000000000c107229 */ /* 0x000fd0000000001a */
[--C-:B------:R-:W-:Y:S02]  /*0800*/  DADD R10, R8, R16.reuse ;  /* 0x00000000080a7229 */ /* 0x100fe40000000010 */
[----:B------:R-:W-:-:S06]  /*0810*/  DADD R12, R12, -R16 ;  /* 0x000000000c0c7229 */ /* 0x000fcc0000000810 */
[----:B------:R-:W-:Y:S02]  /*0820*/  DADD R8, R8, -R10 ;  /* 0x0000000008087229 */ /* 0x000fe4000000080a */
[----:B------:R-:W-:-:S06]  /*0830*/  DADD R12, R26, R12 ;  /* 0x000000001a0c7229 */ /* 0x000fcc000000000c */
[----:B------:R-:W-:-:S08]  /*0840*/  DADD R8, R16, R8 ;  /* 0x0000000010087229 */ /* 0x000fd00000000008 */
[----:B------:R-:W-:-:S08]  /*0850*/  DADD R8, R12, R8 ;  /* 0x000000000c087229 */ /* 0x000fd00000000008 */
[----:B------:R-:W-:Y:S02]  /*0860*/  DADD R8, R14, R8 ;  /* 0x000000000e087229 */ /* 0x000fe40000000008 */
[----:B------:R-:W-:Y:S01]  /*0870*/  DADD R14, R6, -UR6 ;  /* 0x80000006060e7e29 */ /* 0x000fe20008000000 */
[----:B------:R-:W-:Y:S01]  /*0880*/  UMOV UR6, 0xfefa39ef ;  /* 0xfefa39ef00067882 */ /* 0x000fe20000000000 */
[----:B------:R-:W-:-:S04]  /*0890*/  UMOV UR7, 0x3fe62e42 ;  /* 0x3fe62e4200077882 */ /* 0x000fc80000000000 */
[----:B------:R-:W-:-:S08]  /*08a0*/  DADD R12, R10, R8 ;  /* 0x000000000a0c7229 */ /* 0x000fd00000000008 */
[--C-:B------:R-:W-:Y:S02]  /*08b0*/  DFMA R6, R14, UR6, R12.reuse ;  /* 0x000000060e067c2b */ /* 0x100fe4000800000c */
[----:B------:R-:W-:-:S06]  /*08c0*/  DADD R10, R10, -R12 ;  /* 0x000000000a0a7229 */ /* 0x000fcc000000080c */
[----:B------:R-:W-:Y:S02]  /*08d0*/  DFMA R16, R14, -UR6, R6 ;  /* 0x800000060e107c2b */ /* 0x000fe40008000006 */
[----:B------:R-:W-:-:S06]  /*08e0*/  DADD R10, R8, R10 ;  /* 0x00000000080a7229 */ /* 0x000fcc000000000a */
[----:B------:R-:W-:-:S08]  /*08f0*/  DADD R16, -R12, R16 ;  /* 0x000000000c107229 */ /* 0x000fd00000000110 */
[----:B------:R-:W-:-:S08]  /*0900*/  DADD R10, R10, -R16 ;  /* 0x000000000a0a7229 */ /* 0x000fd00000000810 */
[----:B------:R-:W-:-:S08]  /*0910*/  DFMA R10, R14, UR8, R10 ;  /* 0x000000080e0a7c2b */ /* 0x000fd0000800000a */
[----:B------:R-:W-:-:S08]  /*0920*/  DADD R8, R6, R10 ;  /* 0x0000000006087229 */ /* 0x000fd0000000000a */
[----:B------:R-:W-:Y:S02]  /*0930*/  DADD R12, R6, -R8 ;  /* 0x00000000060c7229 */ /* 0x000fe40000000808 */
[----:B------:R-:W-:-:S06]  /*0940*/  DMUL R6, R8, 2 ;  /* 0x4000000008067828 */ /* 0x000fcc0000000000 */
[----:B------:R-:W-:Y:S02]  /*0950*/  DADD R12, R10, R12 ;  /* 0x000000000a0c7229 */ /* 0x000fe4000000000c */
[----:B------:R-:W-:Y:S01]  /*0960*/  DFMA R8, R8, 2, -R6 ;  /* 0x400000000808782b */ /* 0x000fe20000000806 */
[----:B------:R-:W-:Y:S01]  /*0970*/  MOV R10, 0x652b82fe ;  /* 0x652b82fe000a7802 */ /* 0x000fe20000000f00 */
[----:B------:R-:W-:-:S06]  /*0980*/  IMAD.MOV.U32 R11, RZ, RZ, 0x3ff71547 ;  /* 0x3ff71547ff0b7424 */ /* 0x000fcc00078e00ff */
[----:B------:R-:W-:-:S08]  /*0990*/  DFMA R12, R12, 2, R8 ;  /* 0x400000000c0c782b */ /* 0x000fd00000000008 */
[----:B------:R-:W-:-:S08]  /*09a0*/  DADD R8, R6, R12 ;  /* 0x0000000006087229 */ /* 0x000fd0000000000c */
[----:B------:R-:W-:Y:S02]  /*09b0*/  DFMA R10, R8, R10, 6.75539944105574400000e+15 ;  /* 0x43380000080a742b */ /* 0x000fe4000000000a */
[----:B------:R-:W-:Y:S01]  /*09c0*/  FSETP.GEU.AND P0, PT, |R9|, 4.1917929649353027344, PT ;  /* 0x4086232b0900780b */ /* 0x000fe20003f0e200 */
[----:B------:R-:W-:-:S05]  /*09d0*/  DADD R6, R6, -R8 ;  /* 0x0000000006067229 */ /* 0x000fca0000000808 */
[----:B------:R-:W-:-:S03]  /*09e0*/  DADD R14, R10, -6.75539944105574400000e+15 ;  /* 0xc33800000a0e7429 */ /* 0x000fc60000000000 */
[----:B------:R-:W-:-:S05]  /*09f0*/  DADD R12, R12, R6 ;  /* 0x000000000c0c7229 */ /* 0x000fca0000000006 */
[----:B------:R-:W-:Y:S01]  /*0a00*/  DFMA R16, R14, -UR6, R8 ;  /* 0x800000060e107c2b */ /* 0x000fe20008000008 */
[----:B------:R-:W-:Y:S01]  /*0a10*/  UMOV UR6, 0x3b39803f ;  /* 0x3b39803f00067882 */ /* 0x000fe20000000000 */
[----:B------:R-:W-:-:S06]  /*0a20*/  UMOV UR7, 0x3c7abc9e ;  /* 0x3c7abc9e00077882 */ /* 0x000fcc0000000000 */
[----:B------:R-:W-:Y:S01]  /*0a30*/  DFMA R14, R14, -UR6, R16 ;  /* 0x800000060e0e7c2b */ /* 0x000fe20008000010 */
[----:B------:R-:W-:Y:S01]  /*0a40*/  UMOV UR6, 0x69ce2bdf ;  /* 0x69ce2bdf00067882 */ /* 0x000fe20000000000 */
[----:B------:R-:W-:Y:S01]  /*0a50*/  IMAD.MOV.U32 R16, RZ, RZ, -0x35dec16 ;  /* 0xfca213eaff107424 */ /* 0x000fe200078e00ff */
[----:B------:R-:W-:Y:S01]  /*0a60*/  UMOV UR7, 0x3e5ade15 ;  /* 0x3e5ade1500077882 */ /* 0x000fe20000000000 */
[----:B------:R-:W-:-:S06]  /*0a70*/  IMAD.MOV.U32 R17, RZ, RZ, 0x3e928af3 ;  /* 0x3e928af3ff117424 */ /* 0x000fcc00078e00ff */
[----:B------:R-:W-:Y:S01]  /*0a80*/  DFMA R16, R14, UR6, R16 ;  /* 0x000000060e107c2b */ /* 0x000fe20008000010 */
        /* <DEDUP_REMOVED lines=24> */
[----:B------:R-:W-:-:S08]  /*0c10*/  DFMA R16, R14, R16, 1 ;  /* 0x3ff000000e10742b */ /* 0x000fd00000000010 */
[----:B------:R-:W-:-:S10]  /*0c20*/  DFMA R14, R14, R16, 1 ;  /* 0x3ff000000e0e742b */ /* 0x000fd40000000010 */
[----:B------:R-:W-:Y:S01]  /*0c30*/  LEA R7, R10, R15, 0x14 ;  /* 0x0000000f0a077211 */ /* 0x000fe200078ea0ff */
[----:B------:R-:W-:Y:S01]  /*0c40*/  IMAD.MOV.U32 R6, RZ, RZ, R14 ;  /* 0x000000ffff067224 */ /* 0x000fe200078e000e */
[----:B------:R-:W-:Y:S06]  /*0c50*/  @!P0 BRA `(.L_x_3) ;  /* 0x0000000000308947 */ /* 0x000fec0003800000 */
[----:B------:R-:W-:Y:S01]  /*0c60*/  FSETP.GEU.AND P1, PT, |R9|, 4.2275390625, PT ;  /* 0x408748000900780b */ /* 0x000fe20003f2e200 */
[C---:B------:R-:W-:Y:S02]  /*0c70*/  DADD R16, R8.reuse, +INF ;  /* 0x7ff0000008107429 */ /* 0x040fe40000000000 */
[----:B------:R-:W-:-:S08]  /*0c80*/  DSETP.GEU.AND P0, PT, R8, RZ, PT ;  /* 0x000000ff0800722a */ /* 0x000fd00003f0e000 */
[----:B------:R-:W-:Y:S02]  /*0c90*/  FSEL R7, R17, RZ, P0 ;  /* 0x000000ff11077208 */ /* 0x000fe40000000000 */
[----:B------:R-:W-:-:S04]  /*0ca0*/  @!P1 LEA.HI R6, R10, R10, RZ, 0x1 ;  /* 0x0000000a0a069211 */ /* 0x000fc800078f08ff */
[----:B------:R-:W-:Y:S02]  /*0cb0*/  @!P1 SHF.R.S32.HI R9, RZ, 0x1, R6 ;  /* 0x00000001ff099819 */ /* 0x000fe40000011406 */
[----:B------:R-:W-:-:S03]  /*0cc0*/  FSEL R6, R16, RZ, P0 ;  /* 0x000000ff10067208 */ /* 0x000fc60000000000 */
[----:B------:R-:W-:Y:S02]  /*0cd0*/  @!P1 IMAD.IADD R8, R10, 0x1, -R9 ;  /* 0x000000010a089824 */ /* 0x000fe400078e0a09 */
[----:B------:R-:W-:-:S03]  /*0ce0*/  @!P1 IMAD R15, R9, 0x100000, R15 ;  /* 0x00100000090f9824 */ /* 0x000fc600078e020f */
[----:B------:R-:W-:Y:S02]  /*0cf0*/  @!P1 LEA R9, R8, 0x3ff00000, 0x14 ;  /* 0x3ff0000008099811 */ /* 0x000fe400078ea0ff */
[----:B------:R-:W-:-:S06]  /*0d00*/  @!P1 MOV R8, RZ ;  /* 0x000000ff00089202 */ /* 0x000fcc0000000f00 */
[----:B------:R-:W-:-:S11]  /*0d10*/  @!P1 DMUL R6, R14, R8 ;  /* 0x000000080e069228 */ /* 0x000fd60000000000 */
.L_x_3:
[----:B------:R-:W-:Y:S02]  /*0d20*/  DFMA R8, R12, R6, R6 ;  /* 0x000000060c08722b */ /* 0x000fe40000000006 */
[----:B------:R-:W-:-:S08]  /*0d30*/  DSETP.NEU.AND P0, PT, |R6|, +INF , PT ;  /* 0x7ff000000600742a */ /* 0x000fd00003f0d200 */
[----:B------:R-:W-:Y:S01]  /*0d40*/  FSEL R10, R6, R8, !P0 ;  /* 0x00000008060a7208 */ /* 0x000fe20004000000 */
[----:B------:R-:W-:Y:S01]  /*0d50*/  IMAD.MOV.U32 R6, RZ, RZ, R0 ;  /* 0x000000ffff067224 */ /* 0x000fe200078e0000 */
[----:B------:R-:W-:Y:S01]  /*0d60*/  FSEL R11, R7, R9, !P0 ;  /* 0x00000009070b7208 */ /* 0x000fe20004000000 */
[----:B------:R-:W-:-:S04]  /*0d70*/  IMAD.MOV.U32 R7, RZ, RZ, 0x0 ;  /* 0x00000000ff077424 */ /* 0x000fc800078e00ff */
[----:B------:R-:W-:Y:S05]  /*0d80*/  RET.REL.NODEC R6 `(_Z12calc_delta_EPdS_S_S_i) ;  /* 0xfffffff0069c7950 */ /* 0x000fea0003c3ffff */
.L_x_4:
[----:B------:R-:W-:-:S00]  /*0d90*/  BRA `(.L_x_4) ;  /* 0xfffffffc00fc7947 */ /* 0x000fc0000383ffff */
[----:B------:R-:W-:-:S00]  /*0da0*/  NOP ;  /* 0x0000000000007918 */ /* 0x000fc00000000000 */
        /* <DEDUP_REMOVED lines=13> */
.L_x_31:


//--------------------- .text._Z12calc_PE_cudaPdS_dS_di --------------------------
	.section	.text._Z12calc_PE_cudaPdS_dS_di,"ax",@progbits
	.align	128
        .global         _Z12calc_PE_cudaPdS_dS_di
        .type           _Z12calc_PE_cudaPdS_dS_di,@function
        .size           _Z12calc_PE_cudaPdS_dS_di,(.L_x_33 - _Z12calc_PE_cudaPdS_dS_di)
        .other          _Z12calc_PE_cudaPdS_dS_di,@"STO_CUDA_ENTRY STV_DEFAULT"
_Z12calc_PE_cudaPdS_dS_di:
.text._Z12calc_PE_cudaPdS_dS_di:
        /* <DEDUP_REMOVED lines=9> */
[----:B------:R-:W1:Y:S01]  /*0090*/  LDCU.64 UR4, c[0x0][0x358] ;  /* 0x00006b00ff0477ac */ /* 0x000e620008000a00 */
[----:B------:R-:W2:Y:S06]  /*00a0*/  LDCU UR8, c[0x0][0x3a4] ;  /* 0x00007480ff0877ac */ /* 0x000eac0008000800 */
[----:B------:R-:W3:Y:S08]  /*00b0*/  LDC.64 R4, c[0x0][0x380] ;  /* 0x0000e000ff047b82 */ /* 0x000ef00000000a00 */
[----:B------:R-:W4:Y:S01]  /*00c0*/  LDC.64 R12, c[0x0][0x3a0] ;  /* 0x0000e800ff0c7b82 */ /* 0x000f220000000a00 */
[----:B0-----:R-:W-:-:S06]  /*00d0*/  IMAD.WIDE R2, R0, 0x8, R2 ;  /* 0x0000000800027825 */ /* 0x001fcc00078e0202 */
[----:B-1----:R-:W4:Y:S01]  /*00e0*/  LDG.E.64 R2, desc[UR4][R2.64] ;  /* 0x0000000402027981 */ /* 0x002f22000c1e1b00 */
[----:B---3--:R-:W-:-:S06]  /*00f0*/  IMAD.WIDE R4, R0, 0x8, R4 ;  /* 0x0000000800047825 */ /* 0x008fcc00078e0204 */
[----:B------:R-:W5:Y:S01]  /*0100*/  LDG.E.64 R4, desc[UR4][R4.64] ;  /* 0x0000000404047981 */ /* 0x000f62000c1e1b00 */
[----:B--2---:R-:W4:Y:S01]  /*0110*/  MUFU.RCP64H R7, UR8 ;  /* 0x0000000800077d08 */ /* 0x004f220008001800 */
[----:B------:R-:W-:Y:S01]  /*0120*/  IMAD.MOV.U32 R6, RZ, RZ, 0x1 ;  /* 0x00000001ff067424 */ /* 0x000fe200078e00ff */
[----:B------:R-:W-:Y:S01]  /*0130*/  UMOV UR6, 0xaaf78fef ;  /* 0xaaf78fef00067882 */ /* 0x000fe20000000000 */
[----:B------:R-:W-:Y:S01]  /*0140*/  UMOV UR7, 0x3fc70995 ;  /* 0x3fc7099500077882 */ /* 0x000fe20000000000 */
[----:B------:R-:W-:Y:S03]  /*0150*/  BSSY.RECONVERGENT B0, `(.L_x_5) ;  /* 0x0000016000007945 */ /* 0x000fe60003800200 */
[----:B----4-:R-:W-:-:S08]  /*0160*/  DFMA R8, R6, -R12, 1 ;  /* 0x3ff000000608742b */ /* 0x010fd0000000080c */
[----:B------:R-:W-:-:S08]  /*0170*/  DFMA R8, R8, R8, R8 ;  /* 0x000000080808722b */ /* 0x000fd00000000008 */
[----:B------:R-:W-:-:S08]  /*0180*/  DFMA R8, R6, R8, R6 ;  /* 0x000000080608722b */ /* 0x000fd00000000006 */
[----:B------:R-:W-:-:S08]  /*0190*/  DFMA R10, R8, -R12, 1 ;  /* 0x3ff00000080a742b */ /* 0x000fd0000000080c */
[----:B------:R-:W-:Y:S02]  /*01a0*/  DFMA R10, R8, R10, R8 ;  /* 0x0000000a080a722b */ /* 0x000fe40000000008 */
[----:B------:R-:W-:-:S08]  /*01b0*/  DADD R6, R2, UR6 ;  /* 0x0000000602067e29 */ /* 0x000fd00008000000 */
[----:B------:R-:W-:-:S08]  /*01c0*/  DMUL R2, R6, -R10 ;  /* 0x8000000a06027228 */ /* 0x000fd00000000000 */
[--C-:B------:R-:W-:Y:S02]  /*01d0*/  DFMA R8, R2, -R12, -R6.reuse ;  /* 0x8000000c0208722b */ /* 0x100fe40000000806 */
[----:B------:R-:W-:-:S06]  /*01e0*/  DADD R6, -RZ, -R6 ;  /* 0x00000000ff067229 */ /* 0x000fcc0000000906 */
[----:B------:R-:W-:-:S04]  /*01f0*/  DFMA R2, R10, R8, R2 ;  /* 0x000000080a02722b */ /* 0x000fc80000000002 */
[----:B------:R-:W-:-:S06]  /*0200*/  FSETP.GEU.AND P1, PT, |R7|, 6.5827683646048100446e-37, PT ;  /* 0x036000000700780b */ /* 0x000fcc0003f2e200 */
[----:B------:R-:W-:-:S05]  /*0210*/  FFMA R8, RZ, UR8, R3 ;  /* 0x00000008ff087c23 */ /* 0x000fca0008000003 */
[----:B------:R-:W-:-:S13]  /*0220*/  FSETP.GT.AND P0, PT, |R8|, 1.469367938527859385e-39, PT ;  /* 0x001000000800780b */ /* 0x000fda0003f04200 */
[----:B------:R-:W-:Y:S05]  /*0230*/  @P0 BRA P1, `(.L_x_6) ;  /* 0x00000000001c0947 */ /* 0x000fea0000800000 */
[----:B------:R-:W0:Y:S01]  /*0240*/  LDCU.64 UR6, c[0x0][0x3a0] ;  /* 0x00007400ff0677ac */ /* 0x000e220008000a00 */
[----:B------:R-:W-:Y:S01]  /*0250*/  IMAD.MOV.U32 R10, RZ, RZ, R6 ;  /* 0x000000ffff0a7224 */ /* 0x000fe200078e0006 */
[----:B------:R-:W-:Y:S01]  /*0260*/  MOV R12, 0x2b0 ;  /* 0x000002b0000c7802 */ /* 0x000fe20000000f00 */
[----:B------:R-:W-:Y:S02]  /*0270*/  IMAD.MOV.U32 R11, RZ, RZ, R7 ;  /* 0x000000ffff0b7224 */ /* 0x000fe400078e0007 */
[----:B0-----:R-:W-:Y:S02]  /*0280*/  IMAD.U32 R8, RZ, RZ, UR6 ;  /* 0x00000006ff087e24 */ /* 0x001fe4000f8e00ff */
[----:B------:R-:W-:-:S07]  /*0290*/  IMAD.U32 R9, RZ, RZ, UR7 ;  /* 0x00000007ff097e24 */ /* 0x000fce000f8e00ff */
[----:B-----5:R-:W-:Y:S05]  /*02a0*/  CALL.REL.NOINC `($__internal_0_$__cuda_sm20_div_rn_f64_full) ;  /* 0x0000000000dc7944 */ /* 0x020fea0003c00000 */
.L_x_6:
[----:B------:R-:W-:Y:S05]  /*02b0*/  BSYNC.RECONVERGENT B0 ;  /* 0x0000000000007941 */ /* 0x000fea0003800200 */
.L_x_5:
[----:B------:R-:W-:Y:S01]  /*02c0*/  BSSY.RECONVERGENT B0, `(.L_x_7) ;  /* 0x0000003000007945 */ /* 0x000fe20003800200 */
[----:B------:R-:W-:-:S07]  /*02d0*/  MOV R12, 0x2f0 ;  /* 0x000002f0000c7802 */ /* 0x000fce0000000f00 */
[----:B-----5:R-:W-:Y:S05]  /*02e0*/  CALL.REL.NOINC `($_Z12calc_PE_cudaPdS_dS_di$__internal_accurate_pow) ;  /* 0x0000000800407944 */ /* 0x020fea0003c00000 */
[----:B------:R-:W-:Y:S05]  /*02f0*/  BSYNC.RECONVERGENT B0 ;  /* 0x0000000000007941 */ /* 0x000fea0003800200 */
.L_x_7:
[----:B------:R-:W-:Y:S01]  /*0300*/  UMOV UR6, 0xa43fe5c9 ;  /* 0xa43fe5c900067882 */ /* 0x000fe20000000000 */
[----:B------:R-:W-:Y:S01]  /*0310*/  UMOV UR7, 0x4005bedf ;  /* 0x4005bedf00077882 */ /* 0x000fe20000000000 */
[----:B------:R-:W-:Y:S01]  /*0320*/  BSSY.RECONVERGENT B0, `(.L_x_8) ;  /* 0x000000e000007945 */ /* 0x000fe20003800200 */
[----:B------:R-:W-:-:S10]  /*0330*/  DADD R6, R2, UR6 ;  /* 0x0000000602067e29 */ /* 0x000fd40008000000 */
[----:B------:R-:W-:Y:S01]  /*0340*/  LOP3.LUT R6, R7, 0x7ff00000, RZ, 0xc0, !PT ;  /* 0x7ff0000007067812 */ /* 0x000fe200078ec0ff */
[----:B------:R-:W-:-:S03]  /*0350*/  IMAD.MOV.U32 R7, RZ, RZ, R9 ;  /* 0x000000ffff077224 */ /* 0x000fc600078e0009 */
[----:B------:R-:W-:Y:S01]  /*0360*/  ISETP.NE.AND P0, PT, R6, 0x7ff00000, PT ;  /* 0x7ff000000600780c */ /* 0x000fe20003f05270 */
[----:B------:R-:W-:-:S12]  /*0370*/  IMAD.MOV.U32 R6, RZ, RZ, R8 ;  /* 0x000000ffff067224 */ /* 0x000fd800078e0008 */
[----:B------:R-:W-:Y:S05]  /*0380*/  @P0 BRA `(.L_x_9) ;  /* 0x00000000001c0947 */ /* 0x000fea0003800000 */
[----:B------:R-:W-:-:S14]  /*0390*/  DSETP.NAN.AND P0, PT, R2, R2, PT ;  /* 0x000000020200722a */ /* 0x000fdc0003f08000 */
[----:B------:R-:W-:Y:S01]  /*03a0*/  @P0 DADD R6, R2, UR6 ;  /* 0x0000000602060e29 */ /* 0x000fe20008000000 */
[----:B------:R-:W-:Y:S10]  /*03b0*/  @P0 BRA `(.L_x_9) ;  /* 0x0000000000100947 */ /* 0x000ff40003800000 */
[----:B------:R-:W-:-:S14]  /*03c0*/  DSETP.NEU.AND P0, PT, |R2|, +INF , PT ;  /* 0x7ff000000200742a */ /* 0x000fdc0003f0d200 */
[----:B------:R-:W-:Y:S01]  /*03d0*/  @!P0 ISETP.GE.AND P1, PT, R3, RZ, PT ;  /* 0x000000ff0300820c */ /* 0x000fe20003f26270 */
[----:B------:R-:W-:-:S03]  /*03e0*/  @!P0 IMAD.MOV.U32 R6, RZ, RZ, RZ ;  /* 0x000000ffff068224 */ /* 0x000fc600078e00ff */
[----:B------:R-:W-:-:S09]  /*03f0*/  @!P0 SEL R7, RZ, 0x7ff00000, !P1 ;  /* 0x7ff00000ff078807 */ /* 0x000fd20004800000 */
.L_x_9:
[----:B------:R-:W-:Y:S05]  /*0400*/  BSYNC.RECONVERGENT B0 ;  /* 0x0000000000007941 */ /* 0x000fea0003800200 */
.L_x_8:
[----:B------:R-:W0:Y:S01]  /*0410*/  LDCU UR6, c[0x0][0x394] ;  /* 0x00007280ff0677ac */ /* 0x000e220008000800 */
[----:B------:R-:W1:Y:S01]  /*0420*/  LDC.64 R12, c[0x0][0x390] ;  /* 0x0000e400ff0c7b82 */ /* 0x000e620000000a00 */
[----:B------:R-:W-:Y:S01]  /*0430*/  IMAD.MOV.U32 R8, RZ, RZ, 0x1 ;  /* 0x00000001ff087424 */ /* 0x000fe200078e00ff */
[----:B------:R-:W-:Y:S01]  /*0440*/  DSETP.NEU.AND P0, PT, R2, RZ, PT ;  /* 0x000000ff0200722a */ /* 0x000fe20003f0d000 */
[----:B------:R-:W-:Y:S05]  /*0450*/  BSSY.RECONVERGENT B0, `(.L_x_10) ;  /* 0x0000018000007945 */ /* 0x000fea0003800200 */
[----:B------:R-:W-:Y:S02]  /*0460*/  FSEL R6, R6, RZ, P0 ;  /* 0x000000ff06067208 */ /* 0x000fe40000000000 */
[----:B------:R-:W-:Y:S01]  /*0470*/  FSEL R7, R7, 1.875, P0 ;  /* 0x3ff0000007077808 */ /* 0x000fe20000000000 */
[----:B0-----:R-:W1:Y:S02]  /*0480*/  MUFU.RCP64H R9, UR6 ;  /* 0x0000000600097d08 */ /* 0x001e640008001800 */
[----:B-1----:R-:W-:-:S08]  /*0490*/  DFMA R10, R8, -R12, 1 ;  /* 0x3ff00000080a742b */ /* 0x002fd0000000080c */
[----:B------:R-:W-:-:S08]  /*04a0*/  DFMA R10, R10, R10, R10 ;  /* 0x0000000a0a0a722b */ /* 0x000fd0000000000a */
[----:B------:R-:W-:Y:S02]  /*04b0*/  DFMA R10, R8, R10, R8 ;  /* 0x0000000a080a722b */ /* 0x000fe40000000008 */
[----:B------:R-:W-:-:S06]  /*04c0*/  DMUL R8, R4, R6 ;  /* 0x0000000604087228 */ /* 0x000fcc0000000000 */
[----:B------:R-:W-:-:S04]  /*04d0*/  DFMA R2, R10, -R12, 1 ;  /* 0x3ff000000a02742b */ /* 0x000fc8000000080c */
[----:B------:R-:W-:-:S04]  /*04e0*/  FSETP.GEU.AND P1, PT, |R9|, 6.5827683646048100446e-37, PT ;  /* 0x036000000900780b */ /* 0x000fc80003f2e200 */
[----:B------:R-:W-:-:S08]  /*04f0*/  DFMA R2, R10, R2, R10 ;  /* 0x000000020a02722b */ /* 0x000fd0000000000a */
[----:B------:R-:W-:-:S08]  /*0500*/  DMUL R4, R8, R2 ;  /* 0x0000000208047228 */ /* 0x000fd00000000000 */
[----:B------:R-:W-:-:S08]  /*0510*/  DFMA R6, R4, -R12, R8 ;  /* 0x8000000c0406722b */ /* 0x000fd00000000008 */
[----:B------:R-:W-:-:S10]  /*0520*/  DFMA R2, R2, R6, R4 ;  /* 0x000000060202722b */ /* 0x000fd40000000004 */
        /* <DEDUP_REMOVED lines=9> */
[----:B------:R-:W-:Y:S05]  /*05c0*/  CALL.REL.NOINC `($__internal_0_$__cuda_sm20_div_rn_f64_full) ;  /* 0x0000000000147944 */ /* 0x000fea0003c00000 */
.L_x_11:
[----:B------:R-:W-:Y:S05]  /*05d0*/  BSYNC.RECONVERGENT B0 ;  /* 0x0000000000007941 */ /* 0x000fea0003800200 */
.L_x_10:
[----:B------:R-:W0:Y:S02]  /*05e0*/  LDC.64 R4, c[0x0][0x398] ;  /* 0x0000e600ff047b82 */ /* 0x000e240000000a00 */
[----:B0-----:R-:W-:-:S05]  /*05f0*/  IMAD.WIDE R4, R0, 0x8, R4 ;  /* 0x0000000800047825 */ /* 0x001fca00078e0204 */
[----:B------:R-:W-:Y:S01]  /*0600*/  STG.E.64 desc[UR4][R4.64], R2 ;  /* 0x0000000204007986 */ /* 0x000fe2000c101b04 */
[----:B------:R-:W-:Y:S05]  /*0610*/  EXIT ;  /* 0x000000000000794d */ /* 0x000fea0003800000 */
        .weak           $__internal_0_$__cuda_sm20_div_rn_f64_full
        .type           $__internal_0_$__cuda_sm20_div_rn_f64_full,@function
        .size           $__internal_0_$__cuda_sm20_div_rn_f64_full,($_Z12calc_PE_cudaPdS_dS_di$__internal_accurate_pow - $__internal_0_$__cuda_sm20_div_rn_f64_full)
$__internal_0_$__cuda_sm20_div_rn_f64_full:
[C---:B------:R-:W-:Y:S01]  /*0620*/  FSETP.GEU.AND P0, PT, |R9|.reuse, 1.469367938527859385e-39, PT ;  /* 0x001000000900780b */ /* 0x040fe20003f0e200 */
[----:B------:R-:W-:Y:S01]  /*0630*/  IMAD.MOV.U32 R18, RZ, RZ, 0x1 ;  /* 0x00000001ff127424 */ /* 0x000fe200078e00ff */
[----:B------:R-:W-:Y:S01]  /*0640*/  LOP3.LUT R6, R9, 0x800fffff, RZ, 0xc0, !PT ;  /* 0x800fffff09067812 */ /* 0x000fe200078ec0ff */
[----:B------:R-:W-:Y:S01]  /*0650*/  BSSY.RECONVERGENT B1, `(.L_x_12) ;  /* 0x0000055000017945 */ /* 0x000fe20003800200 */
[C---:B------:R-:W-:Y:S02]  /*0660*/  FSETP.GEU.AND P2, PT, |R11|.reuse, 1.469367938527859385e-39, PT ;  /* 0x001000000b00780b */ /* 0x040fe40003f4e200 */
[----:B------:R-:W-:Y:S01]  /*0670*/  LOP3.LUT R7, R6, 0x3ff00000, RZ, 0xfc, !PT ;  /* 0x3ff0000006077812 */ /* 0x000fe200078efcff */
[----:B------:R-:W-:Y:S01]  /*0680*/  IMAD.MOV.U32 R6, RZ, RZ, R8 ;  /* 0x000000ffff067224 */ /* 0x000fe200078e0008 */
[----:B------:R-:W-:Y:S02]  /*0690*/  LOP3.LUT R13, R11, 0x7ff00000, RZ, 0xc0, !PT ;  /* 0x7ff000000b0d7812 */ /* 0x000fe400078ec0ff */
[----:B------:R-:W-:-:S03]  /*06a0*/  LOP3.LUT R16, R9, 0x7ff00000, RZ, 0xc0, !PT ;  /* 0x7ff0000009107812 */ /* 0x000fc600078ec0ff */
[----:B------:R-:W-:Y:S01]  /*06b0*/  @!P0 DMUL R6, R8, 8.98846567431157953865e+307 ;  /* 0x7fe0000008068828 */ /* 0x000fe20000000000 */
[----:B------:R-:W-:-:S03]  /*06c0*/  ISETP.GE.U32.AND P1, PT, R13, R16, PT ;  /* 0x000000100d00720c */ /* 0x000fc60003f26070 */
[----:B------:R-:W-:Y:S01]  /*06d0*/  @!P2 LOP3.LUT R14, R9, 0x7ff00000, RZ, 0xc0, !PT ;  /* 0x7ff00000090ea812 */ /* 0x000fe200078ec0ff */
[----:B------:R-:W-:Y:S01]  /*06e0*/  @!P2 IMAD.MOV.U32 R20, RZ, RZ, RZ ;  /* 0x000000ffff14a224 */ /* 0x000fe200078e00ff */
[----:B------:R-:W0:Y:S02]  /*06f0*/  MUFU.RCP64H R19, R7 ;  /* 0x0000000700137308 */ /* 0x000e240000001800 */
[----:B------:R-:W-:Y:S01]  /*0700*/  @!P2 ISETP.GE.U32.AND P3, PT, R13, R14, PT ;  /* 0x0000000e0d00a20c */ /* 0x000fe20003f66070 */
[----:B------:R-:W-:-:S05]  /*0710*/  IMAD.MOV.U32 R14, RZ, RZ, 0x1ca00000 ;  /* 0x1ca00000ff0e7424 */ /* 0x000fca00078e00ff */
[----:B------:R-:W-:-:S04]  /*0720*/  @!P2 SEL R15, R14, 0x63400000, !P3 ;  /* 0x634000000e0fa807 */ /* 0x000fc80005800000 */
[----:B------:R-:W-:-:S04]  /*0730*/  @!P2 LOP3.LUT R15, R15, 0x80000000, R11, 0xf8, !PT ;  /* 0x800000000f0fa812 */ /* 0x000fc800078ef80b */
[----:B------:R-:W-:Y:S01]  /*0740*/  @!P2 LOP3.LUT R21, R15, 0x100000, RZ, 0xfc, !PT ;  /* 0x001000000f15a812 */ /* 0x000fe200078efcff */
[----:B0-----:R-:W-:-:S08]  /*0750*/  DFMA R2, R18, -R6, 1 ;  /* 0x3ff000001202742b */ /* 0x001fd00000000806 */
[----:B------:R-:W-:-:S08]  /*0760*/  DFMA R2, R2, R2, R2 ;  /* 0x000000020202722b */ /* 0x000fd00000000002 */
[----:B------:R-:W-:Y:S01]  /*0770*/  DFMA R18, R18, R2, R18 ;  /* 0x000000021212722b */ /* 0x000fe20000000012 */
[----:B------:R-:W-:Y:S01]  /*0780*/  SEL R3, R14, 0x63400000, !P1 ;  /* 0x634000000e037807 */ /* 0x000fe20004800000 */
[----:B------:R-:W-:-:S03]  /*0790*/  IMAD.MOV.U32 R2, RZ, RZ, R10 ;  /* 0x000000ffff027224 */ /* 0x000fc600078e000a */
[----:B------:R-:W-:-:S03]  /*07a0*/  LOP3.LUT R3, R3, 0x800fffff, R11, 0xf8, !PT ;  /* 0x800fffff03037812 */ /* 0x000fc600078ef80b */
[----:B------:R-:W-:-:S03]  /*07b0*/  DFMA R22, R18, -R6, 1 ;  /* 0x3ff000001216742b */ /* 0x000fc60000000806 */
[----:B------:R-:W-:-:S05]  /*07c0*/  @!P2 DFMA R2, R2, 2, -R20 ;  /* 0x400000000202a82b */ /* 0x000fca0000000814 */
[----:B------:R-:W-:Y:S01]  /*07d0*/  DFMA R18, R18, R22, R18 ;  /* 0x000000161212722b */ /* 0x000fe20000000012 */
[----:B------:R-:W-:Y:S02]  /*07e0*/  IMAD.MOV.U32 R23, RZ, RZ, R13 ;  /* 0x000000ffff177224 */ /* 0x000fe400078e000d */
[----:B------:R-:W-:Y:S01]  /*07f0*/  IMAD.MOV.U32 R22, RZ, RZ, R16 ;  /* 0x000000ffff167224 */ /* 0x000fe200078e0010 */
[----:B------:R-:W-:Y:S02]  /*0800*/  @!P0 LOP3.LUT R22, R7, 0x7ff00000, RZ, 0xc0, !PT ;  /* 0x7ff0000007168812 */ /* 0x000fe400078ec0ff */
[----:B------:R-:W-:Y:S02]  /*0810*/  @!P2 LOP3.LUT R23, R3, 0x7ff00000, RZ, 0xc0, !PT ;  /* 0x7ff000000317a812 */ /* 0x000fe400078ec0ff */
[----:B------:R-:W-:Y:S01]  /*0820*/  DMUL R20, R18, R2 ;  /* 0x0000000212147228 */ /* 0x000fe20000000000 */
[----:B------:R-:W-:Y:S02]  /*0830*/  VIADD R24, R22, 0xffffffff ;  /* 0xffffffff16187836 */ /* 0x000fe40000000000 */
[----:B------:R-:W-:-:S05]  /*0840*/  VIADD R15, R23, 0xffffffff ;  /* 0xffffffff170f7836 */ /* 0x000fca0000000000 */
[----:B------:R-:W-:Y:S01]  /*0850*/  DFMA R16, R20, -R6, R2 ;  /* 0x800000061410722b */ /* 0x000fe20000000002 */
[----:B------:R-:W-:-:S04]  /*0860*/  ISETP.GT.U32.AND P0, PT, R15, 0x7feffffe, PT ;  /* 0x7feffffe0f00780c */ /* 0x000fc80003f04070 */
[----:B------:R-:W-:-:S03]  /*0870*/  ISETP.GT.U32.OR P0, PT, R24, 0x7feffffe, P0 ;  /* 0x7feffffe1800780c */ /* 0x000fc60000704470 */
[----:B------:R-:W-:-:S10]  /*0880*/  DFMA R16, R18, R16, R20 ;  /* 0x000000101210722b */ /* 0x000fd40000000014 */
[----:B------:R-:W-:Y:S05]  /*0890*/  @P0 BRA `(.L_x_13) ;  /* 0x00000000006c0947 */ /* 0x000fea0003800000 */
[----:B------:R-:W-:-:S04]  /*08a0*/  LOP3.LUT R18, R9, 0x7ff00000, RZ, 0xc0, !PT ;  /* 0x7ff0000009127812 */ /* 0x000fc800078ec0ff */
[CC--:B------:R-:W-:Y:S02]  /*08b0*/  VIADDMNMX R10, R13.reuse, -R18.reuse, 0xb9600000, !PT ;  /* 0xb96000000d0a7446 */ /* 0x0c0fe40007800912 */
[----:B------:R-:W-:Y:S02]  /*08c0*/  ISETP.GE.U32.AND P0, PT, R13, R18, PT ;  /* 0x000000120d00720c */ /* 0x000fe40003f06070 */
[----:B------:R-:W-:Y:S02]  /*08d0*/  VIMNMX R10, PT, PT, R10, 0x46a00000, PT ;  /* 0x46a000000a0a7848 */ /* 0x000fe40003fe0100 */
[----:B------:R-:W-:-:S05]  /*08e0*/  SEL R13, R14, 0x63400000, !P0 ;  /* 0x634000000e0d7807 */ /* 0x000fca0004000000 */
[----:B------:R-:W-:Y:S02]  /*08f0*/  IMAD.IADD R13, R10, 0x1, -R13 ;  /* 0x000000010a0d7824 */ /* 0x000fe400078e0a0d */
[----:B------:R-:W-:Y:S02]  /*0900*/  IMAD.MOV.U32 R10, RZ, RZ, RZ ;  /* 0x000000ffff0a7224 */ /* 0x000fe400078e00ff */
[----:B------:R-:W-:-:S06]  /*0910*/  VIADD R11, R13, 0x7fe00000 ;  /* 0x7fe000000d0b7836 */ /* 0x000fcc0000000000 */
[----:B------:R-:W-:-:S10]  /*0920*/  DMUL R14, R16, R10 ;  /* 0x0000000a100e7228 */ /* 0x000fd40000000000 */
[----:B------:R-:W-:-:S13]  /*0930*/  FSETP.GTU.AND P0, PT, |R15|, 1.469367938527859385e-39, PT ;  /* 0x001000000f00780b */ /* 0x000fda0003f0c200 */
[----:B------:R-:W-:Y:S05]  /*0940*/  @P0 BRA `(.L_x_14) ;  /* 0x0000000000940947 */ /* 0x000fea0003800000 */
[----:B------:R-:W-:Y:S01]  /*0950*/  DFMA R2, R16, -R6, R2 ;  /* 0x800000061002722b */ /* 0x000fe20000000002 */
[----:B------:R-:W-:-:S09]  /*0960*/  IMAD.MOV.U32 R10, RZ, RZ, RZ ;  /* 0x000000ffff0a7224 */ /* 0x000fd200078e00ff */
[C---:B------:R-:W-:Y:S02]  /*0970*/  FSETP.NEU.AND P0, PT, R3.reuse, RZ, PT ;  /* 0x000000ff0300720b */ /* 0x040fe40003f0d000 */
[----:B------:R-:W-:-:S04]  /*0980*/  LOP3.LUT R9, R3, 0x80000000, R9, 0x48, !PT ;  /* 0x8000000003097812 */ /* 0x000fc800078e4809 */
[----:B------:R-:W-:-:S07]  /*0990*/  LOP3.LUT R11, R9, R11, RZ, 0xfc, !PT ;  /* 0x0000000b090b7212 */ /* 0x000fce00078efcff */
[----:B------:R-:W-:Y:S05]  /*09a0*/  @!P0 BRA `(.L_x_14) ;  /* 0x00000000007c8947 */ /* 0x000fea0003800000 */
[----:B------:R-:W-:Y:S01]  /*09b0*/  IMAD.MOV R3, RZ, RZ, -R13 ;  /* 0x000000ffff037224 */ /* 0x000fe200078e0a0d */
[----:B------:R-:W-:Y:S01]  /*09c0*/  DMUL.RP R10, R16, R10 ;  /* 0x0000000a100a7228 */ /* 0x000fe20000008000 */
[----:B------:R-:W-:-:S06]  /*09d0*/  IMAD.MOV.U32 R2, RZ, RZ, RZ ;  /* 0x000000ffff027224 */ /* 0x000fcc00078e00ff */
[----:B------:R-:W-:-:S03]  /*09e0*/  DFMA R2, R14, -R2, R16 ;  /* 0x800000020e02722b */ /* 0x000fc60000000010 */
[----:B------:R-:W-:-:S03]  /*09f0*/  LOP3.LUT R9, R11, R9, RZ, 0x3c, !PT ;  /* 0x000000090b097212 */ /* 0x000fc600078e3cff */
[----:B------:R-:W-:-:S04]  /*0a00*/  IADD3 R2, PT, PT, -R13, -0x43300000, RZ ;  /* 0xbcd000000d027810 */ /* 0x000fc80007ffe1ff */
[----:B------:R-:W-:-:S04]  /*0a10*/  FSETP.NEU.AND P0, PT, |R3|, R2, PT ;  /* 0x000000020300720b */ /* 0x000fc80003f0d200 */
[----:B------:R-:W-:Y:S02]  /*0a20*/  FSEL R14, R10, R14, !P0 ;  /* 0x0000000e0a0e7208 */ /* 0x000fe40004000000 */
[----:B------:R-:W-:Y:S01]  /*0a30*/  FSEL R15, R9, R15, !P0 ;  /* 0x0000000f090f7208 */ /* 0x000fe20004000000 */
[----:B------:R-:W-:Y:S06]  /*0a40*/  BRA `(.L_x_14) ;  /* 0x0000000000547947 */ /* 0x000fec0003800000 */
.L_x_13:
[----:B------:R-:W-:-:S14]  /*0a50*/  DSETP.NAN.AND P0, PT, R10, R10, PT ;  /* 0x0000000a0a00722a */ /* 0x000fdc0003f08000 */
[----:B------:R-:W-:Y:S05]  /*0a60*/  @P0 BRA `(.L_x_15) ;  /* 0x0000000000440947 */ /* 0x000fea0003800000 */
[----:B------:R-:W-:-:S14]  /*0a70*/  DSETP.NAN.AND P0, PT, R8, R8, PT ;  /* 0x000000080800722a */ /* 0x000fdc0003f08000 */
[----:B------:R-:W-:Y:S05]  /*0a80*/  @P0 BRA `(.L_x_16) ;  /* 0x0000000000300947 */ /* 0x000fea0003800000 */
[----:B------:R-:W-:Y:S01]  /*0a90*/  ISETP.NE.AND P0, PT, R23, R22, PT ;  /* 0x000000161700720c */ /* 0x000fe20003f05270 */
[----:B------:R-:W-:Y:S02]  /*0aa0*/  IMAD.MOV.U32 R14, RZ, RZ, 0x0 ;  /* 0x00000000ff0e7424 */ /* 0x000fe400078e00ff */
[----:B------:R-:W-:-:S10]  /*0ab0*/  IMAD.MOV.U32 R15, RZ, RZ, -0x80000 ;  /* 0xfff80000ff0f7424 */ /* 0x000fd400078e00ff */
[----:B------:R-:W-:Y:S05]  /*0ac0*/  @!P0 BRA `(.L_x_14) ;  /* 0x0000000000348947 */ /* 0x000fea0003800000 */
[----:B------:R-:W-:Y:S02]  /*0ad0*/  ISETP.NE.AND P0, PT, R23, 0x7ff00000, PT ;  /* 0x7ff000001700780c */ /* 0x000fe40003f05270 */
[----:B------:R-:W-:Y:S02]  /*0ae0*/  LOP3.LUT R15, R11, 0x80000000, R9, 0x48, !PT ;  /* 0x800000000b0f7812 */ /* 0x000fe400078e4809 */
[----:B------:R-:W-:-:S13]  /*0af0*/  ISETP.EQ.OR P0, PT, R22, RZ, !P0 ;  /* 0x000000ff1600720c */ /* 0x000fda0004702670 */
[----:B------:R-:W-:Y:S01]  /*0b00*/  @P0 LOP3.LUT R2, R15, 0x7ff00000, RZ, 0xfc, !PT ;  /* 0x7ff000000f020812 */ /* 0x000fe200078efcff */
[----:B------:R-:W-:Y:S02]  /*0b10*/  @!P0 IMAD.MOV.U32 R14, RZ, RZ, RZ ;  /* 0x000000ffff0e8224 */ /* 0x000fe400078e00ff */
[----:B------:R-:W-:Y:S02]  /*0b20*/  @P0 IMAD.MOV.U32 R14, RZ, RZ, RZ ;  /* 0x000000ffff0e0224 */ /* 0x000fe400078e00ff */
[----:B------:R-:W-:Y:S01]  /*0b30*/  @P0 IMAD.MOV.U32 R15, RZ, RZ, R2 ;  /* 0x000000ffff0f0224 */ /* 0x000fe200078e0002 */
[----:B------:R-:W-:Y:S06]  /*0b40*/  BRA `(.L_x_14) ;  /* 0x0000000000147947 */ /* 0x000fec0003800000 */
.L_x_16:
[----:B------:R-:W-:Y:S01]  /*0b50*/  LOP3.LUT R15, R9, 0x80000, RZ, 0xfc, !PT ;  /* 0x00080000090f7812 */ /* 0x000fe200078efcff */
[----:B------:R-:W-:Y:S01]  /*0b60*/  IMAD.MOV.U32 R14, RZ, RZ, R8 ;  /* 0x000000ffff0e7224 */ /* 0x000fe200078e0008 */
[----:B------:R-:W-:Y:S06]  /*0b70*/  BRA `(.L_x_14) ;  /* 0x0000000000087947 */ /* 0x000fec0003800000 */
.L_x_15:
[----:B------:R-:W-:Y:S01]  /*0b80*/  LOP3.LUT R15, R11, 0x80000, RZ, 0xfc, !PT ;  /* 0x000800000b0f7812 */ /* 0x000fe200078efcff */
[----:B------:R-:W-:-:S07]  /*0b90*/  IMAD.MOV.U32 R14, RZ, RZ, R10 ;  /* 0x000000ffff0e7224 */ /* 0x000fce00078e000a */
.L_x_14:
[----:B------:R-:W-:Y:S05]  /*0ba0*/  BSYNC.RECONVERGENT B1 ;  /* 0x0000000000017941 */ /* 0x000fea0003800200 */
.L_x_12:
[----:B------:R-:W-:Y:S02]  /*0bb0*/  IMAD.MOV.U32 R13, RZ, RZ, 0x0 ;  /* 0x00000000ff0d7424 */ /* 0x000fe400078e00ff */
[----:B------:R-:W-:Y:S02]  /*0bc0*/  IMAD.MOV.U32 R2, RZ, RZ, R14 ;  /* 0x000000ffff027224 */ /* 0x000fe400078e000e */
[----:B------:R-:W-:Y:S01]  /*0bd0*/  IMAD.MOV.U32 R3, RZ, RZ, R15 ;  /* 0x000000ffff037224 */ /* 0x000fe200078e000f */
[----:B------:R-:W-:Y:S06]  /*0be0*/  RET.REL.NODEC R12 `(_Z12calc_PE_cudaPdS_dS_di) ;  /* 0xfffffff40c047950 */ /* 0x000fec0003c3ffff */
        .type           $_Z12calc_PE_cudaPdS_dS_di$__internal_accurate_pow,@function
        .size           $_Z12calc_PE_cudaPdS_dS_di$__internal_accurate_pow,(.L_x_33 - $_Z12calc_PE_cudaPdS_dS_di$__internal_accurate_pow)
$_Z12calc_PE_cudaPdS_dS_di$__internal_accurate_pow:
[----:B------:R-:W-:Y:S01]  /*0bf0*/  IMAD.MOV.U32 R6, RZ, RZ, 0x4005bedf ;  /* 0x4005bedfff067424 */ /* 0x000fe200078e00ff */
[----:B------:R-:W-:Y:S01]  /*0c00*/  UMOV UR6, 0x7d2cafe2 ;  /* 0x7d2cafe200067882 */ /* 0x000fe20000000000 */
[----:B------:R-:W-:Y:S01]  /*0c10*/  IMAD.MOV.U32 R14, RZ, RZ, -0x5bc01a37 ;  /* 0xa43fe5c9ff0e7424 */ /* 0x000fe200078e00ff */
[----:B------:R-:W-:Y:S01]  /*0c20*/  UMOV UR7, 0x3eb0f5ff ;  /* 0x3eb0f5ff00077882 */ /* 0x000fe20000000000 */
[----:B------:R-:W-:Y:S01]  /*0c30*/  IMAD.MOV.U32 R16, RZ, RZ, RZ ;  /* 0x000000ffff107224 */ /* 0x000fe200078e00ff */
[----:B------:R-:W-:Y:S01]  /*0c40*/  LOP3.LUT R6, R6, 0x800fffff, RZ, 0xc0, !PT ;  /* 0x800fffff06067812 */ /* 0x000fe200078ec0ff */
[----:B------:R-:W-:Y:S01]  /*0c50*/  IMAD.MOV.U32 R10, RZ, RZ, 0x41ad3b5a ;  /* 0x41ad3b5aff0a7424 */ /* 0x000fe200078e00ff */
[----:B------:R-:W-:Y:S01]  /*0c60*/  UMOV UR8, 0x3b39803f ;  /* 0x3b39803f00087882 */ /* 0x000fe20000000000 */
[----:B------:R-:W-:Y:S01]  /*0c70*/  IMAD.MOV.U32 R11, RZ, RZ, 0x3ed0f5d2 ;  /* 0x3ed0f5d2ff0b7424 */ /* 0x000fe200078e00ff */
[----:B------:R-:W-:Y:S01]  /*0c80*/  LOP3.LUT R15, R6, 0x3ff00000, RZ, 0xfc, !PT ;  /* 0x3ff00000060f7812 */ /* 0x000fe200078efcff */
[----:B------:R-:W-:Y:S01]  /*0c90*/  IMAD.MOV.U32 R13, RZ, RZ, 0x400 ;  /* 0x00000400ff0d7424 */ /* 0x000fe200078e00ff */
[----:B------:R-:W-:-:S02]  /*0ca0*/  UMOV UR9, 0x3c7abc9e ;  /* 0x3c7abc9e00097882 */ /* 0x000fc40000000000 */
[----:B------:R-:W-:-:S13]  /*0cb0*/  ISETP.GE.U32.AND P0, PT, R15, 0x3ff6a09f, PT ;  /* 0x3ff6a09f0f00780c */ /* 0x000fda0003f06070 */
[----:B------:R-:W-:-:S04]  /*0cc0*/  @P0 VIADD R7, R15, 0xfff00000 ;  /* 0xfff000000f070836 */ /* 0x000fc80000000000 */
[----:B------:R-:W-:-:S06]  /*0cd0*/  @P0 IMAD.MOV.U32 R15, RZ, RZ, R7 ;  /* 0x000000ffff0f0224 */ /* 0x000fcc00078e0007 */
        /* <DEDUP_REMOVED lines=8> */
[----:B------:R-:W-:-:S08]  /*0d60*/  DMUL R18, R6, R6 ;  /* 0x0000000606127228 */ /* 0x000fd00000000000 */
[----:B------:R-:W-:Y:S01]  /*0d70*/  DFMA R8, R18, UR6, R10 ;  /* 0x0000000612087c2b */ /* 0x000fe2000800000a */
[----:B------:R-:W-:Y:S01]  /*0d80*/  UMOV UR6, 0x75488a3f ;  /* 0x75488a3f00067882 */ /* 0x000fe20000000000 */
[----:B------:R-:W-:Y:S01]  /*0d90*/  UMOV UR7, 0x3ef3b20a ;  /* 0x3ef3b20a00077882 */ /* 0x000fe20000000000 */
[----:B------:R-:W-:-:S05]  /*0da0*/  DADD R10, R14, -R6 ;  /* 0x000000000e0a7229 */ /* 0x000fca0000000806 */
[----:B------:R-:W-:Y:S01]  /*0db0*/  DFMA R8, R18, R8, UR6 ;  /* 0x0000000612087e2b */ /* 0x000fe20008000008 */
[----:B------:R-:W-:Y:S01]  /*0dc0*/  UMOV UR6, 0xe4faecd5 ;  /* 0xe4faecd500067882 */ /* 0x000fe20000000000 */
[----:B------:R-:W-:Y:S01]  /*0dd0*/  UMOV UR7, 0x3f1745cd ;  /* 0x3f1745cd00077882 */ /* 0x000fe20000000000 */
[----:B------:R-:W-:Y:S02]  /*0de0*/  DADD R22, R10, R10 ;  /* 0x000000000a167229 */ /* 0x000fe4000000000a */
[----:B------:R-:W-:-:S03]  /*0df0*/  DMUL R10, R6, R6 ;  /* 0x00000006060a7228 */ /* 0x000fc60000000000 */
[----:B------:R-:W-:Y:S01]  /*0e00*/  DFMA R8, R18, R8, UR6 ;  /* 0x0000000612087e2b */ /* 0x000fe20008000008 */
[----:B------:R-:W-:Y:S01]  /*0e10*/  UMOV UR6, 0x258a578b ;  /* 0x258a578b00067882 */ /* 0x000fe20000000000 */
[----:B------:R-:W-:Y:S01]  /*0e20*/  UMOV UR7, 0x3f3c71c7 ;  /* 0x3f3c71c700077882 */ /* 0x000fe20000000000 */
[----:B------:R-:W-:Y:S02]  /*0e30*/  DFMA R22, R14, -R6, R22 ;  /* 0x800000060e16722b */ /* 0x000fe40000000016 */
[----:B------:R-:W-:-:S03]  /*0e40*/  DMUL R14, R6, R10 ;  /* 0x0000000a060e7228 */ /* 0x000fc60000000000 */
[----:B------:R-:W-:Y:S01]  /*0e50*/  DFMA R8, R18, R8, UR6 ;  /* 0x0000000612087e2b */ /* 0x000fe20008000008 */
[----:B------:R-:W-:Y:S01]  /*0e60*/  UMOV UR6, 0x9242b910 ;  /* 0x9242b91000067882 */ /* 0x000fe20000000000 */
[----:B------:R-:W-:Y:S01]  /*0e70*/  UMOV UR7, 0x3f624924 ;  /* 0x3f62492400077882 */ /* 0x000fe20000000000 */
[----:B------:R-:W-:Y:S02]  /*0e80*/  DMUL R16, R16, R22 ;  /* 0x0000001610107228 */ /* 0x000fe40000000000 */
[----:B------:R-:W-:-:S03]  /*0e90*/  DFMA R22, R6, R10, -R14 ;  /* 0x0000000a0616722b */ /* 0x000fc6000000080e */
[----:B------:R-:W-:Y:S01]  /*0ea0*/  DFMA R8, R18, R8, UR6 ;  /* 0x0000000612087e2b */ /* 0x000fe20008000008 */
[----:B------:R-:W-:Y:S01]  /*0eb0*/  UMOV UR6, 0x99999dfb ;  /* 0x99999dfb00067882 */ /* 0x000fe20000000000 */
[----:B------:R-:W-:-:S03]  /*0ec0*/  UMOV UR7, 0x3f899999 ;  /* 0x3f89999900077882 */ /* 0x000fc60000000000 */
[----:B------:R-:W-:Y:S01]  /*0ed0*/  VIADD R27, R17, 0x100000 ;  /* 0x00100000111b7836 */ /* 0x000fe20000000000 */
[----:B------:R-:W-:Y:S01]  /*0ee0*/  DFMA R22, R16, R10, R22 ;  /* 0x0000000a1016722b */ /* 0x000fe20000000016 */
[----:B------:R-:W-:Y:S01]  /*0ef0*/  IMAD.MOV.U32 R26, RZ, RZ, R16 ;  /* 0x000000ffff1a7224 */ /* 0x000fe200078e0010 */
        /* <DEDUP_REMOVED lines=8> */
[----:B------:R-:W-:-:S06]  /*0f80*/  DFMA R24, R6, R6, -R10 ;  /* 0x000000060618722b */ /* 0x000fcc000000080a */
[----:B------:R-:W-:Y:S01]  /*0f90*/  DADD R18, R18, -UR6 ;  /* 0x8000000612127e29 */ /* 0x000fe20008000000 */
[----:B------:R-:W-:Y:S01]  /*0fa0*/  UMOV UR6, 0x80000000 ;  /* 0x8000000000067882 */ /* 0x000fe20000000000 */
[----:B------:R-:W-:Y:S01]  /*0fb0*/  DFMA R24, R6, R26, R24 ;  /* 0x0000001a0618722b */ /* 0x000fe20000000018 */
[----:B------:R-:W-:-:S05]  /*0fc0*/  UMOV UR7, 0x43300000 ;  /* 0x4330000000077882 */ /* 0x000fca0000000000 */
[----:B------:R-:W-:Y:S02]  /*0fd0*/  DADD R20, R8, R18 ;  /* 0x0000000008147229 */ /* 0x000fe40000000012 */
[----:B------:R-:W-:-:S06]  /*0fe0*/  DFMA R22, R6, R24, R22 ;  /* 0x000000180616722b */ /* 0x000fcc0000000016 */
[----:B------:R-:W-:Y:S02]  /*0ff0*/  DMUL R10, R20, R14 ;  /* 0x0000000e140a7228 */ /* 0x000fe40000000000 */
[----:B------:R-:W-:-:S06]  /*1000*/  DADD R8, R8, -R20 ;  /* 0x0000000008087229 */ /* 0x000fcc0000000814 */
[----:B------:R-:W-:Y:S02]  /*1010*/  DFMA R24, R20, R14, -R10 ;  /* 0x0000000e1418722b */ /* 0x000fe4000000080a */
[----:B------:R-:W-:-:S06]  /*1020*/  DADD R8, R18, R8 ;  /* 0x0000000012087229 */ /* 0x000fcc0000000008 */
        /* <DEDUP_REMOVED lines=8> */
[----:B------:R-:W-:Y:S01]  /*10b0*/  DADD R6, R10, R6 ;  /* 0x000000000a067229 */ /* 0x000fe20000000006 */
[C---:B------:R-:W-:Y:S02]  /*10c0*/  VIADD R10, R13.reuse, 0xfffffc01 ;  /* 0xfffffc010d0a7836 */ /* 0x040fe40000000000 */
[----:B------:R-:W-:-:S05]  /*10d0*/  @P0 VIADD R10, R13, 0xfffffc02 ;  /* 0xfffffc020d0a0836 */ /* 0x000fca0000000000 */
[----:B------:R-:W-:Y:S01]  /*10e0*/  DADD R16, R16, R6 ;  /* 0x0000000010107229 */ /* 0x000fe20000000006 */
[----:B------:R-:W-:Y:S01]  /*10f0*/  LOP3.LUT R6, R10, 0x80000000, RZ, 0x3c, !PT ;  /* 0x800000000a067812 */ /* 0x000fe200078e3cff */
[----:B------:R-:W-:-:S06]  /*1100*/  IMAD.MOV.U32 R7, RZ, RZ, 0x43300000 ;  /* 0x43300000ff077424 */ /* 0x000fcc00078e00ff */
[----:B------:R-:W-:Y:S02]  /*1110*/  DADD R10, R8, R16 ;  /* 0x00000000080a7229 */ /* 0x000fe40000000010 */
[----:B------:R-:W-:Y:S01]  /*1120*/  DADD R14, R6, -UR6 ;  /* 0x80000006060e7e29 */ /* 0x000fe20008000000 */
[----:B------:R-:W-:Y:S01]  /*1130*/  UMOV UR6, 0xfefa39ef ;  /* 0xfefa39ef00067882 */ /* 0x000fe20000000000 */
[----:B------:R-:W-:-:S04]  /*1140*/  UMOV UR7, 0x3fe62e42 ;  /* 0x3fe62e4200077882 */ /* 0x000fc80000000000 */
[--C-:B------:R-:W-:Y:S02]  /*1150*/  DADD R8, R8, -R10.reuse ;  /* 0x0000000008087229 */ /* 0x100fe4000000080a */
[----:B------:R-:W-:-:S06]  /*1160*/  DFMA R6, R14, UR6, R10 ;  /* 0x000000060e067c2b */ /* 0x000fcc000800000a */
[----:B------:R-:W-:Y:S02]  /*1170*/  DADD R8, R16, R8 ;  /* 0x0000000010087229 */ /* 0x000fe40000000008 */
[----:B------:R-:W-:Y:S01]  /*1180*/  DFMA R18, R14, -UR6, R6 ;  /* 0x800000060e127c2b */ /* 0x000fe20008000006 */
[----:B------:R-:W-:Y:S01]  /*1190*/  LOP3.LUT R17, R3, 0xff0fffff, RZ, 0xc0, !PT ;  /* 0xff0fffff03117812 */ /* 0x000fe200078ec0ff */
[----:B------:R-:W-:-:S06]  /*11a0*/  IMAD.MOV.U32 R16, RZ, RZ, R2 ;  /* 0x000000ffff107224 */ /* 0x000fcc00078e0002 */
[----:B------:R-:W-:Y:S01]  /*11b0*/  DADD R18, -R10, R18 ;  /* 0x000000000a127229 */ /* 0x000fe20000000112 */
[----:B------:R-:W-:-:S05]  /*11c0*/  IMAD.SHL.U32 R10, R3, 0x2, RZ ;  /* 0x00000002030a7824 */ /* 0x000fca00078e00ff */
[----:B------:R-:W-:Y:S02]  /*11d0*/  ISETP.GT.U32.AND P0, PT, R10, -0x2000001, PT ;  /* 0xfdffffff0a00780c */ /* 0x000fe40003f04070 */
[----:B------:R-:W-:Y:S02]  /*11e0*/  DADD R8, R8, -R18 ;  /* 0x0000000008087229 */ /* 0x000fe40000000812 */
[----:B------:R-:W-:-:S06]  /*11f0*/  SEL R17, R17, R3, P0 ;  /* 0x0000000311117207 */ /* 0x000fcc0000000000 */
[----:B------:R-:W-:-:S08]  /*1200*/  DFMA R8, R14, UR8, R8 ;  /* 0x000000080e087c2b */ /* 0x000fd00008000008 */
[----:B------:R-:W-:-:S08]  /*1210*/  DADD R10, R6, R8 ;  /* 0x00000000060a7229 */ /* 0x000fd00000000008 */
[----:B------:R-:W-:Y:S02]  /*1220*/  DADD R14, R6, -R10 ;  /* 0x00000000060e7229 */ /* 0x000fe4000000080a */
[----:B------:R-:W-:-:S06]  /*1230*/  DMUL R6, R10, R16 ;  /* 0x000000100a067228 */ /* 0x000fcc0000000000 */
[----:B------:R-:W-:Y:S02]  /*1240*/  DADD R14, R8, R14 ;  /* 0x00000000080e7229 */ /* 0x000fe4000000000e */
[----:B------:R-:W-:-:S08]  /*1250*/  DFMA R10, R10, R16, -R6 ;  /* 0x000000100a0a722b */ /* 0x000fd00000000806 */
[----:B------:R-:W-:Y:S01]  /*1260*/  DFMA R14, R14, R16, R10 ;  /* 0x000000100e0e722b */ /* 0x000fe2000000000a */
[----:B------:R-:W-:Y:S02]  /*1270*/  IMAD.MOV.U32 R10, RZ, RZ, 0x652b82fe ;  /* 0x652b82feff0a7424 */ /* 0x000fe400078e00ff */
[----:B------:R-:W-:-:S05]  /*1280*/  IMAD.MOV.U32 R11, RZ, RZ, 0x3ff71547 ;  /* 0x3ff71547ff0b7424 */ /* 0x000fca00078e00ff */
        /* <DEDUP_REMOVED lines=41> */
[----:B------:R-:W-:Y:S02]  /*1520*/  IMAD R7, R10, 0x100000, R17 ;  /* 0x001000000a077824 */ /* 0x000fe400078e0211 */
        /* <DEDUP_REMOVED lines=11> */
[----:B------:R-:W-:Y:S01]  /*15e0*/  @!P1 LEA R9, R8, 0x3ff00000, 0x14 ;  /* 0x3ff0000008099811 */ /* 0x000fe200078ea0ff */
[----:B------:R-:W-:-:S06]  /*15f0*/  @!P1 IMAD.MOV.U32 R8, RZ, RZ, RZ ;  /* 0x000000ffff089224 */ /* 0x000fcc00078e00ff */
[----:B------:R-:W-:-:S11]  /*1600*/  @!P1 DMUL R6, R16, R8 ;  /* 0x0000000810069228 */ /* 0x000fd60000000000 */
.L_x_17:
[----:B------:R-:W-:Y:S01]  /*1610*/  DFMA R14, R14, R6, R6 ;  /* 0x000000060e0e722b */ /* 0x000fe20000000006 */
[----:B------:R-:W-:Y:S01]  /*1620*/  IMAD.MOV.U32 R13, RZ, RZ, 0x0 ;  /* 0x00000000ff0d7424 */ /* 0x000fe200078e00ff */
[----:B------:R-:W-:-:S08]  /*1630*/  DSETP.NEU.AND P0, PT, |R6|, +INF , PT ;  /* 0x7ff000000600742a */ /* 0x000fd00003f0d200 */
[----:B------:R-:W-:Y:S02]  /*1640*/  FSEL R8, R6, R14, !P0 ;  /* 0x0000000e06087208 */ /* 0x000fe40004000000 */
[----:B------:R-:W-:Y:S01]  /*1650*/  FSEL R9, R7, R15, !P0 ;  /* 0x0000000f07097208 */ /* 0x000fe20004000000 */
[----:B------:R-:W-:Y:S06]  /*1660*/  RET.REL.NODEC R12 `(_Z12calc_PE_cudaPdS_dS_di) ;  /* 0xffffffe80c647950 */ /* 0x000fec0003c3ffff */
.L_x_18:
        /* <DEDUP_REMOVED lines=9> */
.L_x_33:


//--------------------- .text._Z11calc_Z_cudaPdS_S_di --------------------------
	.section	.text._Z11calc_Z_cudaPdS_S_di,"ax",@progbits
	.align	128
        .global         _Z11calc_Z_cudaPdS_S_di
        .type           _Z11calc_Z_cudaPdS_S_di,@function
        .size           _Z11calc_Z_cudaPdS_S_di,(.L_x_35 - _Z11calc_Z_cudaPdS_S_di)
        .other          _Z11calc_Z_cudaPdS_S_di,@"STO_CUDA_ENTRY STV_DEFAULT"
_Z11calc_Z_cudaPdS_S_di:
.text._Z11calc_Z_cudaPdS_S_di:
        /* <DEDUP_REMOVED lines=36> */
[----:B------:R-:W-:-:S07]  /*0240*/  MOV R0, 0x260 ;  /* 0x0000026000007802 */ /* 0x000fce0000000f00 */
[----:B-----5:R-:W-:Y:S05]  /*0250*/  CALL.REL.NOINC `($__internal_1_$__cuda_sm20_div_rn_f64_full) ;  /* 0x00000000007c7944 */ /* 0x020fea0003c00000 */
[----:B------:R-:W-:Y:S02]  /*0260*/  IMAD.MOV.U32 R2, RZ, RZ, R12 ;  /* 0x000000ffff027224 */ /* 0x000fe400078e000c */
[----:B------:R-:W-:-:S07]  /*0270*/  IMAD.MOV.U32 R3, RZ, RZ, R13 ;  /* 0x000000ffff037224 */ /* 0x000fce00078e000d */
.L_x_20:
[----:B------:R-:W-:Y:S05]  /*0280*/  BSYNC.RECONVERGENT B0 ;  /* 0x0000000000007941 */ /* 0x000fea0003800200 */
.L_x_19:
[----:B------:R-:W-:Y:S01]  /*0290*/  BSSY.RECONVERGENT B0, `(.L_x_21) ;  /* 0x0000003000007945 */ /* 0x000fe20003800200 */
[----:B------:R-:W-:-:S07]  /*02a0*/  MOV R0, 0x2c0 ;  /* 0x000002c000007802 */ /* 0x000fce0000000f00 */
[----:B-----5:R-:W-:Y:S05]  /*02b0*/  CALL.REL.NOINC `($_Z11calc_Z_cudaPdS_S_di$__internal_accurate_pow) ;  /* 0x0000000400c87944 */ /* 0x020fea0003c00000 */
[----:B------:R-:W-:Y:S05]  /*02c0*/  BSYNC.RECONVERGENT B0 ;  /* 0x0000000000007941 */ /* 0x000fea0003800200 */
.L_x_21:
[----:B------:R-:W-:Y:S01]  /*02d0*/  UMOV UR6, 0xa43fe5c9 ;  /* 0xa43fe5c900067882 */ /* 0x000fe20000000000 */
[----:B------:R-:W-:Y:S01]  /*02e0*/  UMOV UR7, 0x4005bedf ;  /* 0x4005bedf00077882 */ /* 0x000fe20000000000 */
[----:B------:R-:W0:Y:S01]  /*02f0*/  LDC.64 R8, c[0x0][0x390] ;  /* 0x0000e400ff087b82 */ /* 0x000e220000000a00 */
[C---:B------:R-:W-:Y:S01]  /*0300*/  DADD R6, R2.reuse, UR6 ;  /* 0x0000000602067e29 */ /* 0x040fe20008000000 */
[----:B------:R-:W-:Y:S01]  /*0310*/  BSSY.RECONVERGENT B0, `(.L_x_22) ;  /* 0x000000e000007945 */ /* 0x000fe20003800200 */
[----:B------:R-:W-:-:S08]  /*0320*/  DSETP.NEU.AND P0, PT, R2, RZ, PT ;  /* 0x000000ff0200722a */ /* 0x000fd00003f0d000 */
        /* <DEDUP_REMOVED lines=12> */
.L_x_23:
[----:B------:R-:W-:Y:S05]  /*03f0*/  BSYNC.RECONVERGENT B0 ;  /* 0x0000000000007941 */ /* 0x000fea0003800200 */
.L_x_22:
[----:B------:R-:W-:Y:S02]  /*0400*/  FSEL R2, R6, RZ, P0 ;  /* 0x000000ff06027208 */ /* 0x000fe40000000000 */
[----:B------:R-:W-:-:S06]  /*0410*/  FSEL R3, R7, 1.875, P0 ;  /* 0x3ff0000007037808 */ /* 0x000fcc0000000000 */
[----:B------:R-:W-:-:S07]  /*0420*/  DMUL R4, R4, R2 ;  /* 0x0000000204047228 */ /* 0x000fce0000000000 */
[----:B0-----:R-:W-:Y:S01]  /*0430*/  REDG.E.ADD.F64.RN.STRONG.GPU desc[UR4][R8.64], R4 ;  /* 0x00000004080079a6 */ /* 0x001fe2000c12ff04 */
[----:B------:R-:W-:Y:S05]  /*0440*/  EXIT ;  /* 0x000000000000794d */ /* 0x000fea0003800000 */
        .weak           $__internal_1_$__cuda_sm20_div_rn_f64_full
        .type           $__internal_1_$__cuda_sm20_div_rn_f64_full,@function
        .size           $__internal_1_$__cuda_sm20_div_rn_f64_full,($_Z11calc_Z_cudaPdS_S_di$__internal_accurate_pow - $__internal_1_$__cuda_sm20_div_rn_f64_full)
$__internal_1_$__cuda_sm20_div_rn_f64_full:
[----:B------:R-:W0:Y:S01]  /*0450*/  LDC.64 R10, c[0x0][0x398] ;  /* 0x0000e600ff0a7b82 */ /* 0x000e220000000a00 */
[C---:B------:R-:W-:Y:S01]  /*0460*/  FSETP.GEU.AND P2, PT, |R7|.reuse, 1.469367938527859385e-39, PT ;  /* 0x001000000700780b */ /* 0x040fe20003f4e200 */
[----:B------:R-:W-:Y:S01]  /*0470*/  IMAD.MOV.U32 R16, RZ, RZ, 0x1ca00000 ;  /* 0x1ca00000ff107424 */ /* 0x000fe200078e00ff */
[----:B------:R-:W-:Y:S01]  /*0480*/  LOP3.LUT R12, R7, 0x7ff00000, RZ, 0xc0, !PT ;  /* 0x7ff00000070c7812 */ /* 0x000fe200078ec0ff */
[----:B------:R-:W-:Y:S01]  /*0490*/  BSSY.RECONVERGENT B1, `(.L_x_24) ;  /* 0x0000051000017945 */ /* 0x000fe20003800200 */
[C---:B0-----:R-:W-:Y:S02]  /*04a0*/  FSETP.GEU.AND P0, PT, |R11|.reuse, 1.469367938527859385e-39, PT ;  /* 0x001000000b00780b */ /* 0x041fe40003f0e200 */
[C---:B------:R-:W-:Y:S02]  /*04b0*/  LOP3.LUT R8, R11.reuse, 0x800fffff, RZ, 0xc0, !PT ;  /* 0x800fffff0b087812 */ /* 0x040fe400078ec0ff */
[----:B------:R-:W-:Y:S02]  /*04c0*/  LOP3.LUT R13, R11, 0x7ff00000, RZ, 0xc0, !PT ;  /* 0x7ff000000b0d7812 */ /* 0x000fe400078ec0ff */
[----:B------:R-:W-:Y:S01]  /*04d0*/  LOP3.LUT R9, R8, 0x3ff00000, RZ, 0xfc, !PT ;  /* 0x3ff0000008097812 */ /* 0x000fe200078efcff */
[----:B------:R-:W-:Y:S01]  /*04e0*/  IMAD.MOV.U32 R8, RZ, RZ, R10 ;  /* 0x000000ffff087224 */ /* 0x000fe200078e000a */
[----:B------:R-:W-:Y:S01]  /*04f0*/  ISETP.GE.U32.AND P1, PT, R12, R13, PT ;  /* 0x0000000d0c00720c */ /* 0x000fe20003f26070 */
[----:B------:R-:W-:-:S04]  /*0500*/  IMAD.MOV.U32 R23, RZ, RZ, R13 ;  /* 0x000000ffff177224 */ /* 0x000fc800078e000d */
[----:B------:R-:W0:Y:S02]  /*0510*/  @!P0 LDC.64 R2, c[0x0][0x398] ;  /* 0x0000e600ff028b82 */ /* 0x000e240000000a00 */
[----:B0-----:R-:W-:Y:S01]  /*0520*/  @!P0 DMUL R8, R2, 8.98846567431157953865e+307 ;  /* 0x7fe0000002088828 */ /* 0x001fe20000000000 */
[----:B------:R-:W-:-:S05]  /*0530*/  IMAD.MOV.U32 R2, RZ, RZ, 0x1 ;  /* 0x00000001ff027424 */ /* 0x000fca00078e00ff */
[----:B------:R-:W0:Y:S04]  /*0540*/  MUFU.RCP64H R3, R9 ;  /* 0x0000000900037308 */ /* 0x000e280000001800 */
[----:B------:R-:W-:-:S05]  /*0550*/  @!P0 LOP3.LUT R23, R9, 0x7ff00000, RZ, 0xc0, !PT ;  /* 0x7ff0000009178812 */ /* 0x000fca00078ec0ff */
[----:B------:R-:W-:Y:S01]  /*0560*/  VIADD R24, R23, 0xffffffff ;  /* 0xffffffff17187836 */ /* 0x000fe20000000000 */
[----:B0-----:R-:W-:-:S08]  /*0570*/  DFMA R14, R2, -R8, 1 ;  /* 0x3ff00000020e742b */ /* 0x001fd00000000808 */
[----:B------:R-:W-:-:S08]  /*0580*/  DFMA R14, R14, R14, R14 ;  /* 0x0000000e0e0e722b */ /* 0x000fd0000000000e */
[----:B------:R-:W-:Y:S01]  /*0590*/  DFMA R18, R2, R14, R2 ;  /* 0x0000000e0212722b */ /* 0x000fe20000000002 */
[----:B------:R-:W-:Y:S01]  /*05a0*/  SEL R15, R16, 0x63400000, !P1 ;  /* 0x63400000100f7807 */ /* 0x000fe20004800000 */
[----:B------:R-:W-:Y:S02]  /*05b0*/  IMAD.MOV.U32 R2, RZ, RZ, R6 ;  /* 0x000000ffff027224 */ /* 0x000fe400078e0006 */
[----:B------:R-:W-:Y:S01]  /*05c0*/  IMAD.MOV.U32 R14, RZ, RZ, R12 ;  /* 0x000000ffff0e7224 */ /* 0x000fe200078e000c */
[C-C-:B------:R-:W-:Y:S02]  /*05d0*/  @!P2 LOP3.LUT R16, R15.reuse, 0x80000000, R7.reuse, 0xf8, !PT ;  /* 0x800000000f10a812 */ /* 0x140fe400078ef807 */
[----:B------:R-:W-:Y:S01]  /*05e0*/  LOP3.LUT R3, R15, 0x800fffff, R7, 0xf8, !PT ;  /* 0x800fffff0f037812 */ /* 0x000fe200078ef807 */
[----:B------:R-:W-:Y:S01]  /*05f0*/  DFMA R20, R18, -R8, 1 ;  /* 0x3ff000001214742b */ /* 0x000fe20000000808 */
[----:B------:R-:W-:Y:S01]  /*0600*/  @!P2 LOP3.LUT R17, R16, 0x100000, RZ, 0xfc, !PT ;  /* 0x001000001011a812 */ /* 0x000fe200078efcff */
[----:B------:R-:W-:-:S06]  /*0610*/  @!P2 IMAD.MOV.U32 R16, RZ, RZ, RZ ;  /* 0x000000ffff10a224 */ /* 0x000fcc00078e00ff */
[----:B------:R-:W-:Y:S02]  /*0620*/  @!P2 DFMA R2, R2, 2, -R16 ;  /* 0x400000000202a82b */ /* 0x000fe40000000810 */
[----:B------:R-:W-:-:S08]  /*0630*/  DFMA R16, R18, R20, R18 ;  /* 0x000000141210722b */ /* 0x000fd00000000012 */
[----:B------:R-:W-:Y:S01]  /*0640*/  @!P2 LOP3.LUT R14, R3, 0x7ff00000, RZ, 0xc0, !PT ;  /* 0x7ff00000030ea812 */ /* 0x000fe200078ec0ff */
[----:B------:R-:W-:-:S04]  /*0650*/  DMUL R18, R16, R2 ;  /* 0x0000000210127228 */ /* 0x000fc80000000000 */
[----:B------:R-:W-:-:S04]  /*0660*/  VIADD R22, R14, 0xffffffff ;  /* 0xffffffff0e167836 */ /* 0x000fc80000000000 */
[----:B------:R-:W-:Y:S01]  /*0670*/  DFMA R20, R18, -R8, R2 ;  /* 0x800000081214722b */ /* 0x000fe20000000002 */
[----:B------:R-:W-:-:S04]  /*0680*/  ISETP.GT.U32.AND P0, PT, R22, 0x7feffffe, PT ;  /* 0x7feffffe1600780c */ /* 0x000fc80003f04070 */
[----:B------:R-:W-:-:S03]  /*0690*/  ISETP.GT.U32.OR P0, PT, R24, 0x7feffffe, P0 ;  /* 0x7feffffe1800780c */ /* 0x000fc60000704470 */
[----:B------:R-:W-:-:S10]  /*06a0*/  DFMA R16, R16, R20, R18 ;  /* 0x000000141010722b */ /* 0x000fd40000000012 */
[----:B------:R-:W-:Y:S05]  /*06b0*/  @P0 BRA `(.L_x_25) ;  /* 0x0000000000600947 */ /* 0x000fea0003800000 */
[----:B------:R-:W-:Y:S01]  /*06c0*/  VIADDMNMX R12, R12, -R13, 0xb9600000, !PT ;  /* 0xb96000000c0c7446 */ /* 0x000fe2000780090d */
[----:B------:R-:W-:-:S03]  /*06d0*/  IMAD.MOV.U32 R6, RZ, RZ, RZ ;  /* 0x000000ffff067224 */ /* 0x000fc600078e00ff */
[----:B------:R-:W-:-:S05]  /*06e0*/  VIMNMX R12, PT, PT, R12, 0x46a00000, PT ;  /* 0x46a000000c0c7848 */ /* 0x000fca0003fe0100 */
[----:B------:R-:W-:-:S04]  /*06f0*/  IMAD.IADD R15, R12, 0x1, -R15 ;  /* 0x000000010c0f7824 */ /* 0x000fc800078e0a0f */
        /* <DEDUP_REMOVED lines=12> */
[----:B------:R-:W-:Y:S01]  /*07c0*/  IMAD.MOV.U32 R2, RZ, RZ, RZ ;  /* 0x000000ffff027224 */ /* 0x000fe200078e00ff */
[----:B------:R-:W-:-:S05]  /*07d0*/  IADD3 R15, PT, PT, -R15, -0x43300000, RZ ;  /* 0xbcd000000f0f7810 */ /* 0x000fca0007ffe1ff */
[----:B------:R-:W-:-:S03]  /*07e0*/  DFMA R2, R12, -R2, R16 ;  /* 0x800000020c02722b */ /* 0x000fc60000000010 */
[----:B------:R-:W-:-:S07]  /*07f0*/  LOP3.LUT R11, R7, R11, RZ, 0x3c, !PT ;  /* 0x0000000b070b7212 */ /* 0x000fce00078e3cff */
[----:B------:R-:W-:-:S04]  /*0800*/  FSETP.NEU.AND P0, PT, |R3|, R15, PT ;  /* 0x0000000f0300720b */ /* 0x000fc80003f0d200 */
[----:B------:R-:W-:Y:S02]  /*0810*/  FSEL R12, R6, R12, !P0 ;  /* 0x0000000c060c7208 */ /* 0x000fe40004000000 */
[----:B------:R-:W-:Y:S01]  /*0820*/  FSEL R13, R11, R13, !P0 ;  /* 0x0000000d0b0d7208 */ /* 0x000fe20004000000 */
[----:B------:R-:W-:Y:S06]  /*0830*/  BRA `(.L_x_26) ;  /* 0x0000000000587947 */ /* 0x000fec0003800000 */
.L_x_25:
[----:B------:R-:W-:-:S14]  /*0840*/  DSETP.NAN.AND P0, PT, R6, R6, PT ;  /* 0x000000060600722a */ /* 0x000fdc0003f08000 */
[----:B------:R-:W-:Y:S05]  /*0850*/  @P0 BRA `(.L_x_27) ;  /* 0x0000000000480947 */ /* 0x000fea0003800000 */
[----:B------:R-:W0:Y:S02]  /*0860*/  LDC.64 R2, c[0x0][0x398] ;  /* 0x0000e600ff027b82 */ /* 0x000e240000000a00 */
[----:B0-----:R-:W-:-:S14]  /*0870*/  DSETP.NAN.AND P0, PT, R2, R2, PT ;  /* 0x000000020200722a */ /* 0x001fdc0003f08000 */
        /* <DEDUP_REMOVED lines=13> */
.L_x_28:
[----:B------:R-:W-:Y:S01]  /*0950*/  LOP3.LUT R13, R11, 0x80000, RZ, 0xfc, !PT ;  /* 0x000800000b0d7812 */ /* 0x000fe200078efcff */
[----:B------:R-:W-:Y:S01]  /*0960*/  IMAD.MOV.U32 R12, RZ, RZ, R10 ;  /* 0x000000ffff0c7224 */ /* 0x000fe200078e000a */
[----:B------:R-:W-:Y:S06]  /*0970*/  BRA `(.L_x_26) ;  /* 0x0000000000087947 */ /* 0x000fec0003800000 */
.L_x_27:
[----:B------:R-:W-:Y:S01]  /*0980*/  LOP3.LUT R13, R7, 0x80000, RZ, 0xfc, !PT ;  /* 0x00080000070d7812 */ /* 0x000fe200078efcff */
[----:B------:R-:W-:-:S07]  /*0990*/  IMAD.MOV.U32 R12, RZ, RZ, R6 ;  /* 0x000000ffff0c7224 */ /* 0x000fce00078e0006 */
.L_x_26:
[----:B------:R-:W-:Y:S05]  /*09a0*/  BSYNC.RECONVERGENT B1 ;  /* 0x0000000000017941 */ /* 0x000fea0003800200 */
.L_x_24:
[----:B------:R-:W-:Y:S02]  /*09b0*/  IMAD.MOV.U32 R2, RZ, RZ, R0 ;  /* 0x000000ffff027224 */ /* 0x000fe400078e0000 */
[----:B------:R-:W-:-:S04]  /*09c0*/  IMAD.MOV.U32 R3, RZ, RZ, 0x0 ;  /* 0x00000000ff037424 */ /* 0x000fc800078e00ff */
[----:B------:R-:W-:Y:S05]  /*09d0*/  RET.REL.NODEC R2 `(_Z11calc_Z_cudaPdS_S_di) ;  /* 0xfffffff402887950 */ /* 0x000fea0003c3ffff */
        .type           $_Z11calc_Z_cudaPdS_S_di$__internal_accurate_pow,@function
        .size           $_Z11calc_Z_cudaPdS_S_di$__internal_accurate_pow,(.L_x_35 - $_Z11calc_Z_cudaPdS_S_di$__internal_accurate_pow)
$_Z11calc_Z_cudaPdS_S_di$__internal_accurate_pow:
        /* <DEDUP_REMOVED lines=10> */
[----:B------:R-:W-:-:S03]  /*0a80*/  UMOV UR9, 0x3c7abc9e ;  /* 0x3c7abc9e00097882 */ /* 0x000fc60000000000 */
        /* <DEDUP_REMOVED lines=30> */
[C---:B------:R-:W-:Y:S02]  /*0c70*/  DFMA R24, R6.reuse, R16, -R8 ;  /* 0x000000100618722b */ /* 0x040fe40000000808 */
[----:B------:R-:W-:Y:S02]  /*0c80*/  DFMA R20, R6, R6, -R16 ;  /* 0x000000060614722b */ /* 0x000fe40000000810 */
[----:B------:R-:W-:Y:S01]  /*0c90*/  DFMA R14, R12, R14, UR6 ;  /* 0x000000060c0e7e2b */ /* 0x000fe2000800000e */
[----:B------:R-:W-:Y:S01]  /*0ca0*/  UMOV UR6, 0x99999dfb ;  /* 0x99999dfb00067882 */ /* 0x000fe20000000000 */
[----:B------:R-:W-:-:S02]  /*0cb0*/  UMOV UR7, 0x3f899999 ;  /* 0x3f89999900077882 */ /* 0x000fc40000000000 */
[----:B------:R-:W-:-:S04]  /*0cc0*/  DFMA R24, R10, R16, R24 ;  /* 0x000000100a18722b */ /* 0x000fc80000000018 */
[----:B------:R-:W-:Y:S01]  /*0cd0*/  DFMA R18, R12, R14, UR6 ;  /* 0x000000060c127e2b */ /* 0x000fe2000800000e */
[----:B------:R-:W-:Y:S01]  /*0ce0*/  UMOV UR6, 0x55555555 ;  /* 0x5555555500067882 */ /* 0x000fe20000000000 */
[----:B------:R-:W-:-:S06]  /*0cf0*/  UMOV UR7, 0x3fb55555 ;  /* 0x3fb5555500077882 */ /* 0x000fcc0000000000 */
[----:B------:R-:W-:-:S08]  /*0d00*/  DFMA R14, R12, R18, UR6 ;  /* 0x000000060c0e7e2b */ /* 0x000fd00008000012 */
[----:B------:R-:W-:Y:S01]  /*0d10*/  DADD R22, -R14, UR6 ;  /* 0x000000060e167e29 */ /* 0x000fe20008000100 */
[----:B------:R-:W-:Y:S01]  /*0d20*/  UMOV UR6, 0xb9e7b0 ;  /* 0x00b9e7b000067882 */ /* 0x000fe20000000000 */
[----:B------:R-:W-:-:S06]  /*0d30*/  UMOV UR7, 0x3c46a4cb ;  /* 0x3c46a4cb00077882 */ /* 0x000fcc0000000000 */
[----:B------:R-:W-:Y:S01]  /*0d40*/  DFMA R18, R12, R18, R22 ;  /* 0x000000120c12722b */ /* 0x000fe20000000016 */
[----:B------:R-:W-:Y:S02]  /*0d50*/  VIADD R23, R11, 0x100000 ;  /* 0x001000000b177836 */ /* 0x000fe40000000000 */
[----:B------:R-:W-:-:S05]  /*0d60*/  IMAD.MOV.U32 R22, RZ, RZ, R10 ;  /* 0x000000ffff167224 */ /* 0x000fca00078e000a */
        /* <DEDUP_REMOVED lines=17> */
[----:B------:R-:W-:Y:S01]  /*0e80*/  DADD R6, R12, R6 ;  /* 0x000000000c067229 */ /* 0x000fe20000000006 */
[----:B------:R-:W-:-:S04]  /*0e90*/  IMAD.MOV.U32 R13, RZ, RZ, 0x400 ;  /* 0x00000400ff0d7424 */ /* 0x000fc800078e00ff */
[----:B------:R-:W-:-:S03]  /*0ea0*/  VIADD R12, R13, 0xfffffc01 ;  /* 0xfffffc010d0c7836 */ /* 0x000fc60000000000 */
[----:B------:R-:W-:Y:S01]  /*0eb0*/  DADD R6, R16, R6 ;  /* 0x0000000010067229 */ /* 0x000fe20000000006 */
[----:B------:R-:W-:-:S07]  /*0ec0*/  @P0 VIADD R12, R13, 0xfffffc02 ;  /* 0xfffffc020d0c0836 */ /* 0x000fce0000000000 */
        /* <DEDUP_REMOVED lines=11> */
[----:B------:R-:W-:-:S05]  /*0f80*/  IMAD.SHL.U32 R10, R3, 0x2, RZ ;  /* 0x00000002030a7824 */ /* 0x000fca00078e00ff */
[----:B------:R-:W-:Y:S02]  /*0f90*/  ISETP.GT.U32.AND P0, PT, R10, -0x2000001, PT ;  /* 0xfdffffff0a00780c */ /* 0x000fe40003f04070 */
[----:B------:R-:W-:-:S08]  /*0fa0*/  DADD R16, -R12, R16 ;  /* 0x000000000c107229 */ /* 0x000fd00000000110 */
[----:B------:R-:W-:-:S08]  /*0fb0*/  DADD R8, R8, -R16 ;  /* 0x0000000008087229 */ /* 0x000fd00000000810 */
[----:B------:R-:W-:Y:S01]  /*0fc0*/  DFMA R8, R14, UR8, R8 ;  /* 0x000000080e087c2b */ /* 0x000fe20008000008 */
[----:B------:R-:W-:Y:S01]  /*0fd0*/  LOP3.LUT R15, R3, 0xff0fffff, RZ, 0xc0, !PT ;  /* 0xff0fffff030f7812 */ /* 0x000fe200078ec0ff */
[----:B------:R-:W-:-:S03]  /*0fe0*/  IMAD.MOV.U32 R14, RZ, RZ, R2 ;  /* 0x000000ffff0e7224 */ /* 0x000fc600078e0002 */
[----:B------:R-:W-:-:S03]  /*0ff0*/  SEL R15, R15, R3, P0 ;  /* 0x000000030f0f7207 */ /* 0x000fc60000000000 */
        /* <DEDUP_REMOVED lines=64> */
.L_x_29:
[----:B------:R-:W-:Y:S02]  /*1400*/  DFMA R8, R12, R6, R6 ;  /* 0x000000060c08722b */ /* 0x000fe40000000006 */
[----:B------:R-:W-:-:S08]  /*1410*/  DSETP.NEU.AND P0, PT, |R6|, +INF , PT ;  /* 0x7ff000000600742a */ /* 0x000fd00003f0d200 */
[----:B------:R-:W-:Y:S01]  /*1420*/  FSEL R10, R6, R8, !P0 ;  /* 0x00000008060a7208 */ /* 0x000fe20004000000 */
[----:B------:R-:W-:Y:S01]  /*1430*/  IMAD.MOV.U32 R6, RZ, RZ, R0 ;  /* 0x000000ffff067224 */ /* 0x000fe200078e0000 */
[----:B------:R-:W-:Y:S01]  /*1440*/  FSEL R11, R7, R9, !P0 ;  /* 0x00000009070b7208 */ /* 0x000fe20004000000 */
[----:B------:R-:W-:-:S04]  /*1450*/  IMAD.MOV.U32 R7, RZ, RZ, 0x0 ;  /* 0x00000000ff077424 */ /* 0x000fc800078e00ff */
[----:B------:R-:W-:Y:S05]  /*1460*/  RET.REL.NODEC R6 `(_Z11calc_Z_cudaPdS_S_di) ;  /* 0xffffffe806e47950 */ /* 0x000fea0003c3ffff */
.L_x_30:
        /* <DEDUP_REMOVED lines=9> */
.L_x_35:


//--------------------- .nv.shared.reserved.0     --------------------------
	.section	.nv.shared.reserved.0,"aw",@nobits
	.weak		__nv_reservedSMEM_offset_0_alias
	.size		__nv_reservedSMEM_offset_0_alias, 0, 64
	.other		__nv_reservedSMEM_offset_0_alias,@"STO_CUDA_RESERVED_SHARED STV_DEFAULT"
__nv_reservedSMEM_offset_0_alias:
	.zero		0
	.zero		64


//--------------------- .nv.constant0._Z12calc_delta_EPdS_S_S_i --------------------------
	.section	.nv.constant0._Z12calc_delta_EPdS_S_S_i,"a",@progbits
	.sectionflags	@""
	.align	4
.nv.constant0._Z12calc_delta_EPdS_S_S_i:
	.zero		932


//--------------------- .nv.constant0._Z12calc_PE_cudaPdS_dS_di --------------------------
	.section	.nv.constant0._Z12calc_PE_cudaPdS_dS_di,"a",@progbits
	.sectionflags	@""
	.align	4
.nv.constant0._Z12calc_PE_cudaPdS_dS_di:
	.zero		940


//--------------------- .nv.constant0._Z11calc_Z_cudaPdS_S_di --------------------------
	.section	.nv.constant0._Z11calc_Z_cudaPdS_S_di,"a",@progbits
	.sectionflags	@""
	.align	4
.nv.constant0._Z11calc_Z_cudaPdS_S_di:
	.zero		932


//--------------------- SYMBOLS --------------------------

	.type		.nv.reservedSmem.offset0,@object
	.size		.nv.reservedSmem.offset0,0x4
